//
// Generated by NVIDIA NVVM Compiler
//
// Compiler Build ID: CL-36424714
// Cuda compilation tools, release 13.0, V13.0.88
// Based on NVVM 20.0.0
//

.version 9.0
.target sm_100
.address_size 64

	// .globl	_Z9dtnt_initPiii
.extern .func  (.param .b32 func_retval0) vprintf
(
	.param .b64 vprintf_param_0,
	.param .b64 vprintf_param_1
)
;
.global .align 1 .b8 $str[63] = {69, 114, 114, 111, 114, 32, 105, 110, 32, 99, 117, 100, 97, 95, 97, 99, 99, 117, 109, 117, 108, 97, 116, 101, 40, 37, 100, 41, 32, 97, 116, 32, 105, 110, 100, 101, 120, 32, 37, 100, 58, 32, 101, 120, 112, 101, 99, 116, 101, 100, 32, 37, 100, 44, 32, 103, 111, 116, 32, 37, 100, 10};
.global .align 1 .b8 $str$1[41] = {99, 117, 100, 97, 95, 97, 99, 99, 117, 109, 117, 108, 97, 116, 101, 40, 37, 100, 41, 32, 99, 111, 110, 116, 114, 105, 98, 117, 116, 101, 115, 32, 119, 105, 116, 104, 32, 37, 100, 10};
.global .align 1 .b8 $str$2[66] = {69, 114, 114, 111, 114, 32, 105, 110, 32, 99, 117, 100, 97, 95, 109, 117, 108, 116, 105, 112, 108, 121, 95, 98, 121, 95, 50, 40, 37, 100, 41, 32, 97, 116, 32, 105, 110, 100, 101, 120, 32, 37, 100, 58, 32, 101, 120, 112, 101, 99, 116, 101, 100, 32, 37, 100, 44, 32, 103, 111, 116, 32, 37, 100, 10};

.visible .entry _Z9dtnt_initPiii(
	.param .u64 .ptr .align 1 _Z9dtnt_initPiii_param_0,
	.param .u32 _Z9dtnt_initPiii_param_1,
	.param .u32 _Z9dtnt_initPiii_param_2
)
{
	.reg .pred 	%p<10>;
	.reg .b32 	%r<51>;
	.reg .b64 	%rd<16>;

	ld.param.u64 	%rd8, [_Z9dtnt_initPiii_param_0];
	ld.param.u32 	%r17, [_Z9dtnt_initPiii_param_1];
	cvta.to.global.u64 	%rd1, %rd8;
	setp.lt.s32 	%p1, %r17, 1;
	@%p1 bra 	$L__BB0_13;
	and.b32  	%r1, %r17, 15;
	setp.lt.u32 	%p2, %r17, 16;
	mov.b32 	%r47, 0;
	@%p2 bra 	$L__BB0_4;
	and.b32  	%r47, %r17, 2147483632;
	add.s64 	%rd14, %rd1, 32;
	mov.b32 	%r45, 0;
$L__BB0_3:
	.pragma "nounroll";
	st.global.u32 	[%rd14+-32], %r45;
	add.s32 	%r20, %r45, 1;
	st.global.u32 	[%rd14+-28], %r20;
	add.s32 	%r21, %r45, 2;
	st.global.u32 	[%rd14+-24], %r21;
	add.s32 	%r22, %r45, 3;
	st.global.u32 	[%rd14+-20], %r22;
	add.s32 	%r23, %r45, 4;
	st.global.u32 	[%rd14+-16], %r23;
	add.s32 	%r24, %r45, 5;
	st.global.u32 	[%rd14+-12], %r24;
	add.s32 	%r25, %r45, 6;
	st.global.u32 	[%rd14+-8], %r25;
	add.s32 	%r26, %r45, 7;
	st.global.u32 	[%rd14+-4], %r26;
	add.s32 	%r27, %r45, 8;
	st.global.u32 	[%rd14], %r27;
	add.s32 	%r28, %r45, 9;
	st.global.u32 	[%rd14+4], %r28;
	add.s32 	%r29, %r45, 10;
	st.global.u32 	[%rd14+8], %r29;
	add.s32 	%r30, %r45, 11;
	st.global.u32 	[%rd14+12], %r30;
	add.s32 	%r31, %r45, 12;
	st.global.u32 	[%rd14+16], %r31;
	add.s32 	%r32, %r45, 13;
	st.global.u32 	[%rd14+20], %r32;
	add.s32 	%r33, %r45, 14;
	st.global.u32 	[%rd14+24], %r33;
	add.s32 	%r34, %r45, 15;
	st.global.u32 	[%rd14+28], %r34;
	add.s64 	%rd14, %rd14, 64;
	add.s32 	%r45, %r45, 16;
	setp.ne.s32 	%p3, %r45, %r47;
	@%p3 bra 	$L__BB0_3;
$L__BB0_4:
	setp.eq.s32 	%p4, %r1, 0;
	@%p4 bra 	$L__BB0_13;
	and.b32  	%r6, %r17, 7;
	setp.lt.u32 	%p5, %r1, 8;
	@%p5 bra 	$L__BB0_7;
	mul.wide.u32 	%rd9, %r47, 4;
	add.s64 	%rd10, %rd1, %rd9;
	st.global.u32 	[%rd10], %r47;
	add.s32 	%r35, %r47, 1;
	st.global.u32 	[%rd10+4], %r35;
	add.s32 	%r36, %r47, 2;
	st.global.u32 	[%rd10+8], %r36;
	add.s32 	%r37, %r47, 3;
	st.global.u32 	[%rd10+12], %r37;
	add.s32 	%r38, %r47, 4;
	st.global.u32 	[%rd10+16], %r38;
	add.s32 	%r39, %r47, 5;
	st.global.u32 	[%rd10+20], %r39;
	add.s32 	%r40, %r47, 6;
	st.global.u32 	[%rd10+24], %r40;
	add.s32 	%r41, %r47, 7;
	st.global.u32 	[%rd10+28], %r41;
	add.s32 	%r47, %r47, 8;
$L__BB0_7:
	setp.eq.s32 	%p6, %r6, 0;
	@%p6 bra 	$L__BB0_13;
	and.b32  	%r9, %r17, 3;
	setp.lt.u32 	%p7, %r6, 4;
	@%p7 bra 	$L__BB0_10;
	mul.wide.u32 	%rd11, %r47, 4;
	add.s64 	%rd12, %rd1, %rd11;
	st.global.u32 	[%rd12], %r47;
	add.s32 	%r42, %r47, 1;
	st.global.u32 	[%rd12+4], %r42;
	add.s32 	%r43, %r47, 2;
	st.global.u32 	[%rd12+8], %r43;
	add.s32 	%r44, %r47, 3;
	st.global.u32 	[%rd12+12], %r44;
	add.s32 	%r47, %r47, 4;
$L__BB0_10:
	setp.eq.s32 	%p8, %r9, 0;
	@%p8 bra 	$L__BB0_13;
	mul.wide.u32 	%rd13, %r47, 4;
	add.s64 	%rd15, %rd1, %rd13;
	neg.s32 	%r49, %r9;
$L__BB0_12:
	.pragma "nounroll";
	st.global.u32 	[%rd15], %r47;
	add.s32 	%r47, %r47, 1;
	add.s64 	%rd15, %rd15, 4;
	add.s32 	%r49, %r49, 1;
	setp.ne.s32 	%p9, %r49, 0;
	@%p9 bra 	$L__BB0_12;
$L__BB0_13:
	ret;

}
	// .globl	_Z12dtnt_sum_addPiiiS_i
.visible .entry _Z12dtnt_sum_addPiiiS_i(
	.param .u64 .ptr .align 1 _Z12dtnt_sum_addPiiiS_i_param_0,
	.param .u32 _Z12dtnt_sum_addPiiiS_i_param_1,
	.param .u32 _Z12dtnt_sum_addPiiiS_i_param_2,
	.param .u64 .ptr .align 1 _Z12dtnt_sum_addPiiiS_i_param_3,
	.param .u32 _Z12dtnt_sum_addPiiiS_i_param_4
)
{
	.local .align 16 .b8 	__local_depot1[16];
	.reg .b64 	%SP;
	.reg .b64 	%SPL;
	.reg .pred 	%p<26>;
	.reg .b32 	%r<175>;
	.reg .b64 	%rd<63>;

	mov.u64 	%SPL, __local_depot1;
	cvta.local.u64 	%SP, %SPL;
	ld.param.u64 	%rd8, [_Z12dtnt_sum_addPiiiS_i_param_0];
	ld.param.u32 	%r105, [_Z12dtnt_sum_addPiiiS_i_param_1];
	ld.param.u32 	%r106, [_Z12dtnt_sum_addPiiiS_i_param_2];
	ld.param.u64 	%rd7, [_Z12dtnt_sum_addPiiiS_i_param_3];
	ld.param.u32 	%r107, [_Z12dtnt_sum_addPiiiS_i_param_4];
	cvta.to.global.u64 	%rd1, %rd8;
	add.u64 	%rd9, %SP, 0;
	add.u64 	%rd2, %SPL, 0;
	setp.lt.s32 	%p1, %r105, 1;
	mov.b32 	%r174, 0;
	@%p1 bra 	$L__BB1_42;
	and.b32  	%r1, %r105, 7;
	setp.lt.u32 	%p2, %r105, 8;
	mov.b32 	%r166, 0;
	mov.u32 	%r174, %r166;
	@%p2 bra 	$L__BB1_20;
	and.b32  	%r166, %r105, 2147483640;
	mov.b32 	%r148, 0;
	mov.u64 	%rd32, $str;
	mov.u32 	%r174, %r148;
$L__BB1_3:
	.pragma "nounroll";
	mul.wide.u32 	%rd10, %r148, 4;
	add.s64 	%rd3, %rd1, %rd10;
	ld.global.u32 	%r150, [%rd3];
	shl.b32 	%r6, %r148, 1;
	setp.eq.s32 	%p3, %r6, %r150;
	@%p3 bra 	$L__BB1_5;
	st.local.v4.u32 	[%rd2], {%r106, %r148, %r6, %r150};
	cvta.global.u64 	%rd12, %rd32;
	{ // callseq 0, 0
	.param .b64 param0;
	st.param.b64 	[param0], %rd12;
	.param .b64 param1;
	st.param.b64 	[param1], %rd9;
	.param .b32 retval0;
	call.uni (retval0), 
	vprintf, 
	(
	param0, 
	param1
	);
	ld.param.b32 	%r112, [retval0];
	} // callseq 0
	ld.global.u32 	%r150, [%rd3];
$L__BB1_5:
	add.s32 	%r9, %r150, %r174;
	add.s32 	%r10, %r148, 1;
	ld.global.u32 	%r151, [%rd3+4];
	shl.b32 	%r12, %r10, 1;
	setp.eq.s32 	%p4, %r12, %r151;
	@%p4 bra 	$L__BB1_7;
	st.local.v4.u32 	[%rd2], {%r106, %r10, %r12, %r151};
	cvta.global.u64 	%rd15, %rd32;
	{ // callseq 1, 0
	.param .b64 param0;
	st.param.b64 	[param0], %rd15;
	.param .b64 param1;
	st.param.b64 	[param1], %rd9;
	.param .b32 retval0;
	call.uni (retval0), 
	vprintf, 
	(
	param0, 
	param1
	);
	ld.param.b32 	%r114, [retval0];
	} // callseq 1
	ld.global.u32 	%r151, [%rd3+4];
$L__BB1_7:
	add.s32 	%r15, %r151, %r9;
	add.s32 	%r16, %r148, 2;
	ld.global.u32 	%r152, [%rd3+8];
	shl.b32 	%r18, %r16, 1;
	setp.eq.s32 	%p5, %r18, %r152;
	@%p5 bra 	$L__BB1_9;
	st.local.v4.u32 	[%rd2], {%r106, %r16, %r18, %r152};
	cvta.global.u64 	%rd18, %rd32;
	{ // callseq 2, 0
	.param .b64 param0;
	st.param.b64 	[param0], %rd18;
	.param .b64 param1;
	st.param.b64 	[param1], %rd9;
	.param .b32 retval0;
	call.uni (retval0), 
	vprintf, 
	(
	param0, 
	param1
	);
	ld.param.b32 	%r116, [retval0];
	} // callseq 2
	ld.global.u32 	%r152, [%rd3+8];
$L__BB1_9:
	add.s32 	%r21, %r152, %r15;
	add.s32 	%r22, %r148, 3;
	ld.global.u32 	%r153, [%rd3+12];
	shl.b32 	%r24, %r22, 1;
	setp.eq.s32 	%p6, %r24, %r153;
	@%p6 bra 	$L__BB1_11;
	st.local.v4.u32 	[%rd2], {%r106, %r22, %r24, %r153};
	cvta.global.u64 	%rd21, %rd32;
	{ // callseq 3, 0
	.param .b64 param0;
	st.param.b64 	[param0], %rd21;
	.param .b64 param1;
	st.param.b64 	[param1], %rd9;
	.param .b32 retval0;
	call.uni (retval0), 
	vprintf, 
	(
	param0, 
	param1
	);
	ld.param.b32 	%r118, [retval0];
	} // callseq 3
	ld.global.u32 	%r153, [%rd3+12];
$L__BB1_11:
	add.s32 	%r27, %r153, %r21;
	add.s32 	%r28, %r148, 4;
	ld.global.u32 	%r154, [%rd3+16];
	shl.b32 	%r30, %r28, 1;
	setp.eq.s32 	%p7, %r30, %r154;
	@%p7 bra 	$L__BB1_13;
	st.local.v4.u32 	[%rd2], {%r106, %r28, %r30, %r154};
	cvta.global.u64 	%rd24, %rd32;
	{ // callseq 4, 0
	.param .b64 param0;
	st.param.b64 	[param0], %rd24;
	.param .b64 param1;
	st.param.b64 	[param1], %rd9;
	.param .b32 retval0;
	call.uni (retval0), 
	vprintf, 
	(
	param0, 
	param1
	);
	ld.param.b32 	%r120, [retval0];
	} // callseq 4
	ld.global.u32 	%r154, [%rd3+16];
$L__BB1_13:
	add.s32 	%r33, %r154, %r27;
	add.s32 	%r34, %r148, 5;
	ld.global.u32 	%r155, [%rd3+20];
	shl.b32 	%r36, %r34, 1;
	setp.eq.s32 	%p8, %r36, %r155;
	@%p8 bra 	$L__BB1_15;
	st.local.v4.u32 	[%rd2], {%r106, %r34, %r36, %r155};
	cvta.global.u64 	%rd27, %rd32;
	{ // callseq 5, 0
	.param .b64 param0;
	st.param.b64 	[param0], %rd27;
	.param .b64 param1;
	st.param.b64 	[param1], %rd9;
	.param .b32 retval0;
	call.uni (retval0), 
	vprintf, 
	(
	param0, 
	param1
	);
	ld.param.b32 	%r122, [retval0];
	} // callseq 5
	ld.global.u32 	%r155, [%rd3+20];
$L__BB1_15:
	add.s32 	%r39, %r155, %r33;
	add.s32 	%r40, %r148, 6;
	ld.global.u32 	%r156, [%rd3+24];
	shl.b32 	%r42, %r40, 1;
	setp.eq.s32 	%p9, %r42, %r156;
	@%p9 bra 	$L__BB1_17;
	st.local.v4.u32 	[%rd2], {%r106, %r40, %r42, %r156};
	cvta.global.u64 	%rd30, %rd32;
	{ // callseq 6, 0
	.param .b64 param0;
	st.param.b64 	[param0], %rd30;
	.param .b64 param1;
	st.param.b64 	[param1], %rd9;
	.param .b32 retval0;
	call.uni (retval0), 
	vprintf, 
	(
	param0, 
	param1
	);
	ld.param.b32 	%r124, [retval0];
	} // callseq 6
	ld.global.u32 	%r156, [%rd3+24];
$L__BB1_17:
	add.s32 	%r45, %r156, %r39;
	add.s32 	%r46, %r148, 7;
	ld.global.u32 	%r157, [%rd3+28];
	shl.b32 	%r48, %r46, 1;
	setp.eq.s32 	%p10, %r48, %r157;
	@%p10 bra 	$L__BB1_19;
	st.local.v4.u32 	[%rd2], {%r106, %r46, %r48, %r157};
	cvta.global.u64 	%rd33, %rd32;
	{ // callseq 7, 0
	.param .b64 param0;
	st.param.b64 	[param0], %rd33;
	.param .b64 param1;
	st.param.b64 	[param1], %rd9;
	.param .b32 retval0;
	call.uni (retval0), 
	vprintf, 
	(
	param0, 
	param1
	);
	ld.param.b32 	%r126, [retval0];
	} // callseq 7
	ld.global.u32 	%r157, [%rd3+28];
$L__BB1_19:
	add.s32 	%r174, %r157, %r45;
	add.s32 	%r148, %r148, 8;
	setp.ne.s32 	%p11, %r148, %r166;
	@%p11 bra 	$L__BB1_3;
$L__BB1_20:
	setp.eq.s32 	%p12, %r1, 0;
	@%p12 bra 	$L__BB1_42;
	and.b32  	%r56, %r105, 3;
	setp.lt.u32 	%p13, %r1, 4;
	@%p13 bra 	$L__BB1_31;
	mul.wide.u32 	%rd35, %r166, 4;
	add.s64 	%rd4, %rd1, %rd35;
	ld.global.u32 	%r161, [%rd4];
	shl.b32 	%r58, %r166, 1;
	setp.eq.s32 	%p14, %r161, %r58;
	@%p14 bra 	$L__BB1_24;
	st.local.v4.u32 	[%rd2], {%r106, %r166, %r58, %r161};
	mov.u64 	%rd36, $str;
	cvta.global.u64 	%rd37, %rd36;
	{ // callseq 8, 0
	.param .b64 param0;
	st.param.b64 	[param0], %rd37;
	.param .b64 param1;
	st.param.b64 	[param1], %rd9;
	.param .b32 retval0;
	call.uni (retval0), 
	vprintf, 
	(
	param0, 
	param1
	);
	ld.param.b32 	%r129, [retval0];
	} // callseq 8
	ld.global.u32 	%r161, [%rd4];
$L__BB1_24:
	add.s32 	%r61, %r161, %r174;
	add.s32 	%r62, %r166, 1;
	ld.global.u32 	%r162, [%rd4+4];
	shl.b32 	%r64, %r62, 1;
	setp.eq.s32 	%p15, %r162, %r64;
	@%p15 bra 	$L__BB1_26;
	st.local.v4.u32 	[%rd2], {%r106, %r62, %r64, %r162};
	mov.u64 	%rd39, $str;
	cvta.global.u64 	%rd40, %rd39;
	{ // callseq 9, 0
	.param .b64 param0;
	st.param.b64 	[param0], %rd40;
	.param .b64 param1;
	st.param.b64 	[param1], %rd9;
	.param .b32 retval0;
	call.uni (retval0), 
	vprintf, 
	(
	param0, 
	param1
	);
	ld.param.b32 	%r131, [retval0];
	} // callseq 9
	ld.global.u32 	%r162, [%rd4+4];
$L__BB1_26:
	add.s32 	%r67, %r162, %r61;
	add.s32 	%r68, %r166, 2;
	ld.global.u32 	%r163, [%rd4+8];
	shl.b32 	%r70, %r68, 1;
	setp.eq.s32 	%p16, %r163, %r70;
	@%p16 bra 	$L__BB1_28;
	st.local.v4.u32 	[%rd2], {%r106, %r68, %r70, %r163};
	mov.u64 	%rd42, $str;
	cvta.global.u64 	%rd43, %rd42;
	{ // callseq 10, 0
	.param .b64 param0;
	st.param.b64 	[param0], %rd43;
	.param .b64 param1;
	st.param.b64 	[param1], %rd9;
	.param .b32 retval0;
	call.uni (retval0), 
	vprintf, 
	(
	param0, 
	param1
	);
	ld.param.b32 	%r133, [retval0];
	} // callseq 10
	ld.global.u32 	%r163, [%rd4+8];
$L__BB1_28:
	add.s32 	%r73, %r163, %r67;
	add.s32 	%r74, %r166, 3;
	ld.global.u32 	%r164, [%rd4+12];
	shl.b32 	%r76, %r74, 1;
	setp.eq.s32 	%p17, %r164, %r76;
	@%p17 bra 	$L__BB1_30;
	st.local.v4.u32 	[%rd2], {%r106, %r74, %r76, %r164};
	mov.u64 	%rd45, $str;
	cvta.global.u64 	%rd46, %rd45;
	{ // callseq 11, 0
	.param .b64 param0;
	st.param.b64 	[param0], %rd46;
	.param .b64 param1;
	st.param.b64 	[param1], %rd9;
	.param .b32 retval0;
	call.uni (retval0), 
	vprintf, 
	(
	param0, 
	param1
	);
	ld.param.b32 	%r135, [retval0];
	} // callseq 11
	ld.global.u32 	%r164, [%rd4+12];
$L__BB1_30:
	add.s32 	%r174, %r164, %r73;
	add.s32 	%r166, %r166, 4;
$L__BB1_31:
	setp.eq.s32 	%p18, %r56, 0;
	@%p18 bra 	$L__BB1_42;
	setp.eq.s32 	%p19, %r56, 1;
	@%p19 bra 	$L__BB1_38;
	mul.wide.u32 	%rd48, %r166, 4;
	add.s64 	%rd5, %rd1, %rd48;
	ld.global.u32 	%r168, [%rd5];
	shl.b32 	%r85, %r166, 1;
	setp.eq.s32 	%p20, %r168, %r85;
	@%p20 bra 	$L__BB1_35;
	st.local.v4.u32 	[%rd2], {%r106, %r166, %r85, %r168};
	mov.u64 	%rd49, $str;
	cvta.global.u64 	%rd50, %rd49;
	{ // callseq 12, 0
	.param .b64 param0;
	st.param.b64 	[param0], %rd50;
	.param .b64 param1;
	st.param.b64 	[param1], %rd9;
	.param .b32 retval0;
	call.uni (retval0), 
	vprintf, 
	(
	param0, 
	param1
	);
	ld.param.b32 	%r138, [retval0];
	} // callseq 12
	ld.global.u32 	%r168, [%rd5];
$L__BB1_35:
	add.s32 	%r88, %r168, %r174;
	add.s32 	%r89, %r166, 1;
	ld.global.u32 	%r169, [%rd5+4];
	shl.b32 	%r91, %r89, 1;
	setp.eq.s32 	%p21, %r169, %r91;
	@%p21 bra 	$L__BB1_37;
	st.local.v4.u32 	[%rd2], {%r106, %r89, %r91, %r169};
	mov.u64 	%rd52, $str;
	cvta.global.u64 	%rd53, %rd52;
	{ // callseq 13, 0
	.param .b64 param0;
	st.param.b64 	[param0], %rd53;
	.param .b64 param1;
	st.param.b64 	[param1], %rd9;
	.param .b32 retval0;
	call.uni (retval0), 
	vprintf, 
	(
	param0, 
	param1
	);
	ld.param.b32 	%r140, [retval0];
	} // callseq 13
	ld.global.u32 	%r169, [%rd5+4];
$L__BB1_37:
	add.s32 	%r174, %r169, %r88;
	add.s32 	%r166, %r166, 2;
$L__BB1_38:
	and.b32  	%r142, %r105, 1;
	setp.eq.b32 	%p22, %r142, 1;
	not.pred 	%p23, %p22;
	@%p23 bra 	$L__BB1_42;
	mul.wide.u32 	%rd55, %r166, 4;
	add.s64 	%rd6, %rd1, %rd55;
	ld.global.u32 	%r173, [%rd6];
	shl.b32 	%r100, %r166, 1;
	setp.eq.s32 	%p24, %r173, %r100;
	@%p24 bra 	$L__BB1_41;
	st.local.v4.u32 	[%rd2], {%r106, %r166, %r100, %r173};
	mov.u64 	%rd56, $str;
	cvta.global.u64 	%rd57, %rd56;
	{ // callseq 14, 0
	.param .b64 param0;
	st.param.b64 	[param0], %rd57;
	.param .b64 param1;
	st.param.b64 	[param1], %rd9;
	.param .b32 retval0;
	call.uni (retval0), 
	vprintf, 
	(
	param0, 
	param1
	);
	ld.param.b32 	%r143, [retval0];
	} // callseq 14
	ld.global.u32 	%r173, [%rd6];
$L__BB1_41:
	add.s32 	%r174, %r173, %r174;
$L__BB1_42:
	setp.eq.s32 	%p25, %r107, 0;
	@%p25 bra 	$L__BB1_44;
	st.local.v2.u32 	[%rd2], {%r106, %r174};
	mov.u64 	%rd59, $str$1;
	cvta.global.u64 	%rd60, %rd59;
	{ // callseq 15, 0
	.param .b64 param0;
	st.param.b64 	[param0], %rd60;
	.param .b64 param1;
	st.param.b64 	[param1], %rd9;
	.param .b32 retval0;
	call.uni (retval0), 
	vprintf, 
	(
	param0, 
	param1
	);
	ld.param.b32 	%r145, [retval0];
	} // callseq 15
$L__BB1_44:
	cvta.to.global.u64 	%rd62, %rd7;
	atom.global.add.u32 	%r147, [%rd62], %r174;
	ret;

}
	// .globl	_Z20dtnt_multiply_by_twoPiii
.visible .entry _Z20dtnt_multiply_by_twoPiii(
	.param .u64 .ptr .align 1 _Z20dtnt_multiply_by_twoPiii_param_0,
	.param .u32 _Z20dtnt_multiply_by_twoPiii_param_1,
	.param .u32 _Z20dtnt_multiply_by_twoPiii_param_2
)
{
	.local .align 16 .b8 	__local_depot2[16];
	.reg .b64 	%SP;
	.reg .b64 	%SPL;
	.reg .pred 	%p<25>;
	.reg .b32 	%r<136>;
	.reg .b64 	%rd<58>;

	mov.u64 	%SPL, __local_depot2;
	cvta.local.u64 	%SP, %SPL;
	ld.param.u64 	%rd7, [_Z20dtnt_multiply_by_twoPiii_param_0];
	ld.param.u32 	%r67, [_Z20dtnt_multiply_by_twoPiii_param_1];
	ld.param.u32 	%r68, [_Z20dtnt_multiply_by_twoPiii_param_2];
	cvta.to.global.u64 	%rd1, %rd7;
	add.u64 	%rd8, %SP, 0;
	add.u64 	%rd2, %SPL, 0;
	setp.lt.s32 	%p1, %r67, 1;
	@%p1 bra 	$L__BB2_42;
	and.b32  	%r1, %r67, 7;
	setp.lt.u32 	%p2, %r67, 8;
	mov.b32 	%r131, 0;
	@%p2 bra 	$L__BB2_20;
	and.b32  	%r131, %r67, 2147483640;
	mov.b32 	%r117, 0;
	mov.u64 	%rd31, $str$2;
$L__BB2_3:
	.pragma "nounroll";
	mul.wide.u32 	%rd9, %r117, 4;
	add.s64 	%rd3, %rd1, %rd9;
	ld.global.u32 	%r4, [%rd3];
	setp.eq.s32 	%p3, %r117, %r4;
	mov.u32 	%r118, %r117;
	@%p3 bra 	$L__BB2_5;
	st.local.v4.u32 	[%rd2], {%r68, %r117, %r117, %r4};
	cvta.global.u64 	%rd11, %rd31;
	{ // callseq 16, 0
	.param .b64 param0;
	st.param.b64 	[param0], %rd11;
	.param .b64 param1;
	st.param.b64 	[param1], %rd8;
	.param .b32 retval0;
	call.uni (retval0), 
	vprintf, 
	(
	param0, 
	param1
	);
	ld.param.b32 	%r71, [retval0];
	} // callseq 16
	ld.global.u32 	%r118, [%rd3];
$L__BB2_5:
	shl.b32 	%r73, %r118, 1;
	st.global.u32 	[%rd3], %r73;
	add.s32 	%r119, %r117, 1;
	ld.global.u32 	%r8, [%rd3+4];
	setp.eq.s32 	%p4, %r119, %r8;
	@%p4 bra 	$L__BB2_7;
	st.local.v4.u32 	[%rd2], {%r68, %r119, %r119, %r8};
	cvta.global.u64 	%rd14, %rd31;
	{ // callseq 17, 0
	.param .b64 param0;
	st.param.b64 	[param0], %rd14;
	.param .b64 param1;
	st.param.b64 	[param1], %rd8;
	.param .b32 retval0;
	call.uni (retval0), 
	vprintf, 
	(
	param0, 
	param1
	);
	ld.param.b32 	%r74, [retval0];
	} // callseq 17
	ld.global.u32 	%r119, [%rd3+4];
$L__BB2_7:
	shl.b32 	%r76, %r119, 1;
	st.global.u32 	[%rd3+4], %r76;
	add.s32 	%r120, %r117, 2;
	ld.global.u32 	%r12, [%rd3+8];
	setp.eq.s32 	%p5, %r120, %r12;
	@%p5 bra 	$L__BB2_9;
	st.local.v4.u32 	[%rd2], {%r68, %r120, %r120, %r12};
	cvta.global.u64 	%rd17, %rd31;
	{ // callseq 18, 0
	.param .b64 param0;
	st.param.b64 	[param0], %rd17;
	.param .b64 param1;
	st.param.b64 	[param1], %rd8;
	.param .b32 retval0;
	call.uni (retval0), 
	vprintf, 
	(
	param0, 
	param1
	);
	ld.param.b32 	%r77, [retval0];
	} // callseq 18
	ld.global.u32 	%r120, [%rd3+8];
$L__BB2_9:
	shl.b32 	%r79, %r120, 1;
	st.global.u32 	[%rd3+8], %r79;
	add.s32 	%r121, %r117, 3;
	ld.global.u32 	%r16, [%rd3+12];
	setp.eq.s32 	%p6, %r121, %r16;
	@%p6 bra 	$L__BB2_11;
	st.local.v4.u32 	[%rd2], {%r68, %r121, %r121, %r16};
	cvta.global.u64 	%rd20, %rd31;
	{ // callseq 19, 0
	.param .b64 param0;
	st.param.b64 	[param0], %rd20;
	.param .b64 param1;
	st.param.b64 	[param1], %rd8;
	.param .b32 retval0;
	call.uni (retval0), 
	vprintf, 
	(
	param0, 
	param1
	);
	ld.param.b32 	%r80, [retval0];
	} // callseq 19
	ld.global.u32 	%r121, [%rd3+12];
$L__BB2_11:
	shl.b32 	%r82, %r121, 1;
	st.global.u32 	[%rd3+12], %r82;
	add.s32 	%r122, %r117, 4;
	ld.global.u32 	%r20, [%rd3+16];
	setp.eq.s32 	%p7, %r122, %r20;
	@%p7 bra 	$L__BB2_13;
	st.local.v4.u32 	[%rd2], {%r68, %r122, %r122, %r20};
	cvta.global.u64 	%rd23, %rd31;
	{ // callseq 20, 0
	.param .b64 param0;
	st.param.b64 	[param0], %rd23;
	.param .b64 param1;
	st.param.b64 	[param1], %rd8;
	.param .b32 retval0;
	call.uni (retval0), 
	vprintf, 
	(
	param0, 
	param1
	);
	ld.param.b32 	%r83, [retval0];
	} // callseq 20
	ld.global.u32 	%r122, [%rd3+16];
$L__BB2_13:
	shl.b32 	%r85, %r122, 1;
	st.global.u32 	[%rd3+16], %r85;
	add.s32 	%r123, %r117, 5;
	ld.global.u32 	%r24, [%rd3+20];
	setp.eq.s32 	%p8, %r123, %r24;
	@%p8 bra 	$L__BB2_15;
	st.local.v4.u32 	[%rd2], {%r68, %r123, %r123, %r24};
	cvta.global.u64 	%rd26, %rd31;
	{ // callseq 21, 0
	.param .b64 param0;
	st.param.b64 	[param0], %rd26;
	.param .b64 param1;
	st.param.b64 	[param1], %rd8;
	.param .b32 retval0;
	call.uni (retval0), 
	vprintf, 
	(
	param0, 
	param1
	);
	ld.param.b32 	%r86, [retval0];
	} // callseq 21
	ld.global.u32 	%r123, [%rd3+20];
$L__BB2_15:
	shl.b32 	%r88, %r123, 1;
	st.global.u32 	[%rd3+20], %r88;
	add.s32 	%r124, %r117, 6;
	ld.global.u32 	%r28, [%rd3+24];
	setp.eq.s32 	%p9, %r124, %r28;
	@%p9 bra 	$L__BB2_17;
	st.local.v4.u32 	[%rd2], {%r68, %r124, %r124, %r28};
	cvta.global.u64 	%rd29, %rd31;
	{ // callseq 22, 0
	.param .b64 param0;
	st.param.b64 	[param0], %rd29;
	.param .b64 param1;
	st.param.b64 	[param1], %rd8;
	.param .b32 retval0;
	call.uni (retval0), 
	vprintf, 
	(
	param0, 
	param1
	);
	ld.param.b32 	%r89, [retval0];
	} // callseq 22
	ld.global.u32 	%r124, [%rd3+24];
$L__BB2_17:
	shl.b32 	%r91, %r124, 1;
	st.global.u32 	[%rd3+24], %r91;
	add.s32 	%r125, %r117, 7;
	ld.global.u32 	%r32, [%rd3+28];
	setp.eq.s32 	%p10, %r125, %r32;
	@%p10 bra 	$L__BB2_19;
	st.local.v4.u32 	[%rd2], {%r68, %r125, %r125, %r32};
	cvta.global.u64 	%rd32, %rd31;
	{ // callseq 23, 0
	.param .b64 param0;
	st.param.b64 	[param0], %rd32;
	.param .b64 param1;
	st.param.b64 	[param1], %rd8;
	.param .b32 retval0;
	call.uni (retval0), 
	vprintf, 
	(
	param0, 
	param1
	);
	ld.param.b32 	%r92, [retval0];
	} // callseq 23
	ld.global.u32 	%r125, [%rd3+28];
$L__BB2_19:
	shl.b32 	%r94, %r125, 1;
	st.global.u32 	[%rd3+28], %r94;
	add.s32 	%r117, %r117, 8;
	setp.ne.s32 	%p11, %r117, %r131;
	@%p11 bra 	$L__BB2_3;
$L__BB2_20:
	setp.eq.s32 	%p12, %r1, 0;
	@%p12 bra 	$L__BB2_42;
	and.b32  	%r37, %r67, 3;
	setp.lt.u32 	%p13, %r1, 4;
	@%p13 bra 	$L__BB2_31;
	mul.wide.u32 	%rd34, %r131, 4;
	add.s64 	%rd4, %rd1, %rd34;
	ld.global.u32 	%r38, [%rd4];
	setp.eq.s32 	%p14, %r38, %r131;
	mov.u32 	%r127, %r131;
	@%p14 bra 	$L__BB2_24;
	st.local.v4.u32 	[%rd2], {%r68, %r131, %r131, %r38};
	mov.u64 	%rd35, $str$2;
	cvta.global.u64 	%rd36, %rd35;
	{ // callseq 24, 0
	.param .b64 param0;
	st.param.b64 	[param0], %rd36;
	.param .b64 param1;
	st.param.b64 	[param1], %rd8;
	.param .b32 retval0;
	call.uni (retval0), 
	vprintf, 
	(
	param0, 
	param1
	);
	ld.param.b32 	%r95, [retval0];
	} // callseq 24
	ld.global.u32 	%r127, [%rd4];
$L__BB2_24:
	shl.b32 	%r97, %r127, 1;
	st.global.u32 	[%rd4], %r97;
	add.s32 	%r128, %r131, 1;
	ld.global.u32 	%r42, [%rd4+4];
	setp.eq.s32 	%p15, %r42, %r128;
	@%p15 bra 	$L__BB2_26;
	st.local.v4.u32 	[%rd2], {%r68, %r128, %r128, %r42};
	mov.u64 	%rd38, $str$2;
	cvta.global.u64 	%rd39, %rd38;
	{ // callseq 25, 0
	.param .b64 param0;
	st.param.b64 	[param0], %rd39;
	.param .b64 param1;
	st.param.b64 	[param1], %rd8;
	.param .b32 retval0;
	call.uni (retval0), 
	vprintf, 
	(
	param0, 
	param1
	);
	ld.param.b32 	%r98, [retval0];
	} // callseq 25
	ld.global.u32 	%r128, [%rd4+4];
$L__BB2_26:
	shl.b32 	%r100, %r128, 1;
	st.global.u32 	[%rd4+4], %r100;
	add.s32 	%r129, %r131, 2;
	ld.global.u32 	%r46, [%rd4+8];
	setp.eq.s32 	%p16, %r46, %r129;
	@%p16 bra 	$L__BB2_28;
	st.local.v4.u32 	[%rd2], {%r68, %r129, %r129, %r46};
	mov.u64 	%rd41, $str$2;
	cvta.global.u64 	%rd42, %rd41;
	{ // callseq 26, 0
	.param .b64 param0;
	st.param.b64 	[param0], %rd42;
	.param .b64 param1;
	st.param.b64 	[param1], %rd8;
	.param .b32 retval0;
	call.uni (retval0), 
	vprintf, 
	(
	param0, 
	param1
	);
	ld.param.b32 	%r101, [retval0];
	} // callseq 26
	ld.global.u32 	%r129, [%rd4+8];
$L__BB2_28:
	shl.b32 	%r103, %r129, 1;
	st.global.u32 	[%rd4+8], %r103;
	add.s32 	%r130, %r131, 3;
	ld.global.u32 	%r50, [%rd4+12];
	setp.eq.s32 	%p17, %r50, %r130;
	@%p17 bra 	$L__BB2_30;
	st.local.v4.u32 	[%rd2], {%r68, %r130, %r130, %r50};
	mov.u64 	%rd44, $str$2;
	cvta.global.u64 	%rd45, %rd44;
	{ // callseq 27, 0
	.param .b64 param0;
	st.param.b64 	[param0], %rd45;
	.param .b64 param1;
	st.param.b64 	[param1], %rd8;
	.param .b32 retval0;
	call.uni (retval0), 
	vprintf, 
	(
	param0, 
	param1
	);
	ld.param.b32 	%r104, [retval0];
	} // callseq 27
	ld.global.u32 	%r130, [%rd4+12];
$L__BB2_30:
	shl.b32 	%r106, %r130, 1;
	st.global.u32 	[%rd4+12], %r106;
	add.s32 	%r131, %r131, 4;
$L__BB2_31:
	setp.eq.s32 	%p18, %r37, 0;
	@%p18 bra 	$L__BB2_42;
	setp.eq.s32 	%p19, %r37, 1;
	@%p19 bra 	$L__BB2_38;
	mul.wide.u32 	%rd47, %r131, 4;
	add.s64 	%rd5, %rd1, %rd47;
	ld.global.u32 	%r55, [%rd5];
	setp.eq.s32 	%p20, %r55, %r131;
	mov.u32 	%r132, %r131;
	@%p20 bra 	$L__BB2_35;
	st.local.v4.u32 	[%rd2], {%r68, %r131, %r131, %r55};
	mov.u64 	%rd48, $str$2;
	cvta.global.u64 	%rd49, %rd48;
	{ // callseq 28, 0
	.param .b64 param0;
	st.param.b64 	[param0], %rd49;
	.param .b64 param1;
	st.param.b64 	[param1], %rd8;
	.param .b32 retval0;
	call.uni (retval0), 
	vprintf, 
	(
	param0, 
	param1
	);
	ld.param.b32 	%r107, [retval0];
	} // callseq 28
	ld.global.u32 	%r132, [%rd5];
$L__BB2_35:
	shl.b32 	%r109, %r132, 1;
	st.global.u32 	[%rd5], %r109;
	add.s32 	%r133, %r131, 1;
	ld.global.u32 	%r59, [%rd5+4];
	setp.eq.s32 	%p21, %r59, %r133;
	@%p21 bra 	$L__BB2_37;
	st.local.v4.u32 	[%rd2], {%r68, %r133, %r133, %r59};
	mov.u64 	%rd51, $str$2;
	cvta.global.u64 	%rd52, %rd51;
	{ // callseq 29, 0
	.param .b64 param0;
	st.param.b64 	[param0], %rd52;
	.param .b64 param1;
	st.param.b64 	[param1], %rd8;
	.param .b32 retval0;
	call.uni (retval0), 
	vprintf, 
	(
	param0, 
	param1
	);
	ld.param.b32 	%r110, [retval0];
	} // callseq 29
	ld.global.u32 	%r133, [%rd5+4];
$L__BB2_37:
	shl.b32 	%r112, %r133, 1;
	st.global.u32 	[%rd5+4], %r112;
	add.s32 	%r131, %r131, 2;
$L__BB2_38:
	and.b32  	%r113, %r67, 1;
	setp.eq.b32 	%p22, %r113, 1;
	not.pred 	%p23, %p22;
	@%p23 bra 	$L__BB2_42;
	mul.wide.u32 	%rd54, %r131, 4;
	add.s64 	%rd6, %rd1, %rd54;
	ld.global.u32 	%r64, [%rd6];
	setp.eq.s32 	%p24, %r64, %r131;
	@%p24 bra 	$L__BB2_41;
	st.local.v4.u32 	[%rd2], {%r68, %r131, %r131, %r64};
	mov.u64 	%rd55, $str$2;
	cvta.global.u64 	%rd56, %rd55;
	{ // callseq 30, 0
	.param .b64 param0;
	st.param.b64 	[param0], %rd56;
	.param .b64 param1;
	st.param.b64 	[param1], %rd8;
	.param .b32 retval0;
	call.uni (retval0), 
	vprintf, 
	(
	param0, 
	param1
	);
	ld.param.b32 	%r114, [retval0];
	} // callseq 30
	ld.global.u32 	%r131, [%rd6];
$L__BB2_41:
	shl.b32 	%r116, %r131, 1;
	st.global.u32 	[%rd6], %r116;
$L__BB2_42:
	ret;

}


// ===== COMPILED SASS (sm_100) =====

	.target	sm_100

	.elftype	@"ET_EXEC"


//--------------------- .note.nv.tkinfo           --------------------------
	.section	.note.nv.tkinfo,"",@"SHT_NOTE"
	.sectionflags	@"SHF_NOTE_NV_TKINFO"
	.tkinfo
        /*0018*/ 	.word	0x00000002
        /*0030*/ 	.string	""
        /*0030*/ 	.string	"ptxas"
        /*0030*/ 	.string	"Cuda compilation tools, release 13.0, V13.0.88"
        /*0030*/ 	.string	"Build cuda_13.0.r13.0/compiler.36424714_0"
        /*0030*/ 	.string	"-arch sm_100 -m 64 "



//--------------------- .note.nv.cuinfo           --------------------------
	.section	.note.nv.cuinfo,"",@"SHT_NOTE"
	.sectionflags	@"SHF_NOTE_NV_CUINFO"
        /*0018*/ 	.short	0x0002
        /*001a*/ 	.short	0x0064
        /*001c*/ 	.short	0x0082
	.zero		2


//--------------------- .nv.info                  --------------------------
	.section	.nv.info,"",@"SHT_CUDA_INFO"
	.align	4


	//----- nvinfo : EIATTR_REGCOUNT
	.align		4
        /*0000*/ 	.byte	0x04, 0x2f
        /*0002*/ 	.short	(.L_4 - .L_3)
	.align		4
.L_3:
        /*0004*/ 	.word	index@(_Z9dtnt_initPiii)
        /*0008*/ 	.word	0x0000001c


	//----- nvinfo : EIATTR_FRAME_SIZE
	.align		4
.L_4:
        /*000c*/ 	.byte	0x04, 0x11
        /*000e*/ 	.short	(.L_6 - .L_5)
	.align		4
.L_5:
        /*0010*/ 	.word	index@(_Z9dtnt_initPiii)
        /*0014*/ 	.word	0x00000000


	//----- nvinfo : EIATTR_REGCOUNT
	.align		4
.L_6:
        /*0018*/ 	.byte	0x04, 0x2f
        /*001a*/ 	.short	(.L_8 - .L_7)
	.align		4
.L_7:
        /*001c*/ 	.word	index@(_Z12dtnt_sum_addPiiiS_i)
        /*0020*/ 	.word	0x00000023


	//----- nvinfo : EIATTR_FRAME_SIZE
	.align		4
.L_8:
        /*0024*/ 	.byte	0x04, 0x11
        /*0026*/ 	.short	(.L_10 - .L_9)
	.align		4
.L_9:
        /*0028*/ 	.word	index@(_Z12dtnt_sum_addPiiiS_i)
        /*002c*/ 	.word	0x00000010


	//----- nvinfo : EIATTR_REGCOUNT
	.align		4
.L_10:
        /*0030*/ 	.byte	0x04, 0x2f
        /*0032*/ 	.short	(.L_12 - .L_11)
	.align		4
.L_11:
        /*0034*/ 	.word	index@(_Z20dtnt_multiply_by_twoPiii)
        /*0038*/ 	.word	0x0000001e


	//----- nvinfo : EIATTR_FRAME_SIZE
	.align		4
.L_12:
        /*003c*/ 	.byte	0x04, 0x11
        /*003e*/ 	.short	(.L_14 - .L_13)
	.align		4
.L_13:
        /*0040*/ 	.word	index@(_Z20dtnt_multiply_by_twoPiii)
        /*0044*/ 	.word	0x00000010


	//----- nvinfo : EIATTR_MIN_STACK_SIZE
	.align		4
.L_14:
        /*0048*/ 	.byte	0x04, 0x12
        /*004a*/ 	.short	(.L_16 - .L_15)
	.align		4
.L_15:
        /*004c*/ 	.word	index@(_Z20dtnt_multiply_by_twoPiii)
        /*0050*/ 	.word	0x00000010


	//----- nvinfo : EIATTR_MIN_STACK_SIZE
	.align		4
.L_16:
        /*0054*/ 	.byte	0x04, 0x12
        /*0056*/ 	.short	(.L_18 - .L_17)
	.align		4
.L_17:
        /*0058*/ 	.word	index@(_Z12dtnt_sum_addPiiiS_i)
        /*005c*/ 	.word	0x00000010


	//----- nvinfo : EIATTR_MIN_STACK_SIZE
	.align		4
.L_18:
        /*0060*/ 	.byte	0x04, 0x12
        /*0062*/ 	.short	(.L_20 - .L_19)
	.align		4
.L_19:
        /*0064*/ 	.word	index@(_Z9dtnt_initPiii)
        /*0068*/ 	.word	0x00000000
.L_20:


//--------------------- .nv.compat                --------------------------
	.section	.nv.compat,"",@"SHT_CUDA_COMPAT_INFO"
	.align	4
        /*0000*/ 	.byte	0x02, 0x09, 0x00, 0x00, 0x02, 0x02, 0x01, 0x00, 0x02, 0x05, 0x05, 0x00, 0x03, 0x07, 0x01, 0x01
        /*0010*/ 	.byte	0x02, 0x03, 0x00, 0x00, 0x02, 0x06, 0x01, 0x00, 0x04, 0x0b, 0x08, 0x00, 0x09, 0x00, 0x00, 0x00
        /*0020*/ 	.byte	0x00, 0x00, 0x00, 0x00


//--------------------- .nv.info._Z20dtnt_multiply_by_twoPiii --------------------------
	.section	.nv.info._Z20dtnt_multiply_by_twoPiii,"",@"SHT_CUDA_INFO"
	.sectionflags	@""
	.align	4


	//----- nvinfo : EIATTR_CUDA_API_VERSION
	.align		4
        /*0000*/ 	.byte	0x04, 0x37
        /*0002*/ 	.short	(.L_22 - .L_21)
.L_21:
        /*0004*/ 	.word	0x00000082


	//----- nvinfo : EIATTR_KPARAM_INFO
	.align		4
.L_22:
        /*0008*/ 	.byte	0x04, 0x17
        /*000a*/ 	.short	(.L_24 - .L_23)
.L_23:
        /*000c*/ 	.word	0x00000000
        /*0010*/ 	.short	0x0002
        /*0012*/ 	.short	0x000c
        /*0014*/ 	.byte	0x00, 0xf0, 0x11, 0x00


	//----- nvinfo : EIATTR_KPARAM_INFO
	.align		4
.L_24:
        /*0018*/ 	.byte	0x04, 0x17
        /*001a*/ 	.short	(.L_26 - .L_25)
.L_25:
        /*001c*/ 	.word	0x00000000
        /*0020*/ 	.short	0x0001
        /*0022*/ 	.short	0x0008
        /*0024*/ 	.byte	0x00, 0xf0, 0x11, 0x00


	//----- nvinfo : EIATTR_KPARAM_INFO
	.align		4
.L_26:
        /*0028*/ 	.byte	0x04, 0x17
        /*002a*/ 	.short	(.L_28 - .L_27)
.L_27:
        /*002c*/ 	.word	0x00000000
        /*0030*/ 	.short	0x0000
        /*0032*/ 	.short	0x0000
        /*0034*/ 	.byte	0x00, 0xf5, 0x21, 0x00


	//----- nvinfo : EIATTR_SPARSE_MMA_MASK
	.align		4
.L_28:
        /*0038*/ 	.byte	0x03, 0x50
        /*003a*/ 	.short	0x0000


	//----- nvinfo : EIATTR_MAXREG_COUNT
	.align		4
        /*003c*/ 	.byte	0x03, 0x1b
        /*003e*/ 	.short	0x00ff


	//----- nvinfo : EIATTR_EXTERNS
	.align		4
        /*0040*/ 	.byte	0x04, 0x0f
        /*0042*/ 	.short	(.L_30 - .L_29)


	//   ....[0]....
	.align		4
.L_29:
        /*0044*/ 	.word	index@(vprintf)


	//----- nvinfo : EIATTR_MERCURY_ISA_VERSION
	.align		4
.L_30:
        /*0048*/ 	.byte	0x03, 0x5f
        /*004a*/ 	.short	0x0101


	//----- nvinfo : EIATTR_VRC_CTA_INIT_COUNT
	.align		4
        /*004c*/ 	.byte	0x02, 0x4a
	.zero		1
	.zero		1


	//----- nvinfo : EIATTR_SYSCALL_OFFSETS
	.align		4
        /*0050*/ 	.byte	0x04, 0x46
        /*0052*/ 	.short	(.L_32 - .L_31)


	//   ....[0]....
.L_31:
        /*0054*/ 	.word	0x00000230


	//   ....[1]....
        /*0058*/ 	.word	0x00000380


	//   ....[2]....
        /*005c*/ 	.word	0x000004d0


	//   ....[3]....
        /*0060*/ 	.word	0x00000620


	//   ....[4]....
        /*0064*/ 	.word	0x00000770


	//   ....[5]....
        /*0068*/ 	.word	0x000008c0


	//   ....[6]....
        /*006c*/ 	.word	0x00000a10


	//   ....[7]....
        /*0070*/ 	.word	0x00000b60


	//   ....[8]....
        /*0074*/ 	.word	0x00000d60


	//   ....[9]....
        /*0078*/ 	.word	0x00000e90


	//   ....[10]....
        /*007c*/ 	.word	0x00000fc0


	//   ....[11]....
        /*0080*/ 	.word	0x000010f0


	//   ....[12]....
        /*0084*/ 	.word	0x000012a0


	//   ....[13]....
        /*0088*/ 	.word	0x000013d0


	//   ....[14]....
        /*008c*/ 	.word	0x00001570


	//----- nvinfo : EIATTR_EXIT_INSTR_OFFSETS
	.align		4
.L_32:
        /*0090*/ 	.byte	0x04, 0x1c
        /*0092*/ 	.short	(.L_34 - .L_33)


	//   ....[0]....
.L_33:
        /*0094*/ 	.word	0x00000070


	//   ....[1]....
        /*0098*/ 	.word	0x00000c00


	//   ....[2]....
        /*009c*/ 	.word	0x00001150


	//   ....[3]....
        /*00a0*/ 	.word	0x00001450


	//   ....[4]....
        /*00a4*/ 	.word	0x000015b0


	//----- nvinfo : EIATTR_CRS_STACK_SIZE
	.align		4
.L_34:
        /*00a8*/ 	.byte	0x04, 0x1e
        /*00aa*/ 	.short	(.L_36 - .L_35)
.L_35:
        /*00ac*/ 	.word	0x00000000


	//----- nvinfo : EIATTR_CBANK_PARAM_SIZE
	.align		4
.L_36:
        /*00b0*/ 	.byte	0x03, 0x19
        /*00b2*/ 	.short	0x0010


	//----- nvinfo : EIATTR_PARAM_CBANK
	.align		4
        /*00b4*/ 	.byte	0x04, 0x0a
        /*00b6*/ 	.short	(.L_38 - .L_37)
	.align		4
.L_37:
        /*00b8*/ 	.word	index@(.nv.constant0._Z20dtnt_multiply_by_twoPiii)
        /*00bc*/ 	.short	0x0380
        /*00be*/ 	.short	0x0010


	//----- nvinfo : EIATTR_SW_WAR
	.align		4
.L_38:
        /*00c0*/ 	.byte	0x04, 0x36
        /*00c2*/ 	.short	(.L_40 - .L_39)
.L_39:
        /*00c4*/ 	.word	0x00000008
.L_40:


//--------------------- .nv.info._Z12dtnt_sum_addPiiiS_i --------------------------
	.section	.nv.info._Z12dtnt_sum_addPiiiS_i,"",@"SHT_CUDA_INFO"
	.sectionflags	@""
	.align	4


	//----- nvinfo : EIATTR_CUDA_API_VERSION
	.align		4
        /*0000*/ 	.byte	0x04, 0x37
        /*0002*/ 	.short	(.L_42 - .L_41)
.L_41:
        /*0004*/ 	.word	0x00000082


	//----- nvinfo : EIATTR_KPARAM_INFO
	.align		4
.L_42:
        /*0008*/ 	.byte	0x04, 0x17
        /*000a*/ 	.short	(.L_44 - .L_43)
.L_43:
        /*000c*/ 	.word	0x00000000
        /*0010*/ 	.short	0x0004
        /*0012*/ 	.short	0x0018
        /*0014*/ 	.byte	0x00, 0xf0, 0x11, 0x00


	//----- nvinfo : EIATTR_KPARAM_INFO
	.align		4
.L_44:
        /*0018*/ 	.byte	0x04, 0x17
        /*001a*/ 	.short	(.L_46 - .L_45)
.L_45:
        /*001c*/ 	.word	0x00000000
        /*0020*/ 	.short	0x0003
        /*0022*/ 	.short	0x0010
        /*0024*/ 	.byte	0x00, 0xf5, 0x21, 0x00


	//----- nvinfo : EIATTR_KPARAM_INFO
	.align		4
.L_46:
        /*0028*/ 	.byte	0x04, 0x17
        /*002a*/ 	.short	(.L_48 - .L_47)
.L_47:
        /*002c*/ 	.word	0x00000000
        /*0030*/ 	.short	0x0002
        /*0032*/ 	.short	0x000c
        /*0034*/ 	.byte	0x00, 0xf0, 0x11, 0x00


	//----- nvinfo : EIATTR_KPARAM_INFO
	.align		4
.L_48:
        /*0038*/ 	.byte	0x04, 0x17
        /*003a*/ 	.short	(.L_50 - .L_49)
.L_49:
        /*003c*/ 	.word	0x00000000
        /*0040*/ 	.short	0x0001
        /*0042*/ 	.short	0x0008
        /*0044*/ 	.byte	0x00, 0xf0, 0x11, 0x00


	//----- nvinfo : EIATTR_KPARAM_INFO
	.align		4
.L_50:
        /*0048*/ 	.byte	0x04, 0x17
        /*004a*/ 	.short	(.L_52 - .L_51)
.L_51:
        /*004c*/ 	.word	0x00000000
        /*0050*/ 	.short	0x0000
        /*0052*/ 	.short	0x0000
        /*0054*/ 	.byte	0x00, 0xf5, 0x21, 0x00


	//----- nvinfo : EIATTR_SPARSE_MMA_MASK
	.align		4
.L_52:
        /*0058*/ 	.byte	0x03, 0x50
        /*005a*/ 	.short	0x0000


	//----- nvinfo : EIATTR_MAXREG_COUNT
	.align		4
        /*005c*/ 	.byte	0x03, 0x1b
        /*005e*/ 	.short	0x00ff


	//----- nvinfo : EIATTR_EXTERNS
	.align		4
        /*0060*/ 	.byte	0x04, 0x0f
        /*0062*/ 	.short	(.L_54 - .L_53)


	//   ....[0]....
	.align		4
.L_53:
        /*0064*/ 	.word	index@(vprintf)


	//----- nvinfo : EIATTR_MERCURY_ISA_VERSION
	.align		4
.L_54:
        /*0068*/ 	.byte	0x03, 0x5f
        /*006a*/ 	.short	0x0101


	//----- nvinfo : EIATTR_INT_WARP_WIDE_INSTR_OFFSETS
	.align		4
        /*006c*/ 	.byte	0x04, 0x31
        /*006e*/ 	.short	(.L_56 - .L_55)


	//   ....[0]....
.L_55:
        /*0070*/ 	.word	0x00001570


	//   ....[1]....
        /*0074*/ 	.word	0x00001590


	//----- nvinfo : EIATTR_VRC_CTA_INIT_COUNT
	.align		4
.L_56:
        /*0078*/ 	.byte	0x02, 0x4a
	.zero		1
	.zero		1


	//----- nvinfo : EIATTR_SYSCALL_OFFSETS
	.align		4
        /*007c*/ 	.byte	0x04, 0x46
        /*007e*/ 	.short	(.L_58 - .L_57)


	//   ....[0]....
.L_57:
        /*0080*/ 	.word	0x00000260


	//   ....[1]....
        /*0084*/ 	.word	0x00000390


	//   ....[2]....
        /*0088*/ 	.word	0x000004d0


	//   ....[3]....
        /*008c*/ 	.word	0x00000600


	//   ....[4]....
        /*0090*/ 	.word	0x00000740


	//   ....[5]....
        /*0094*/ 	.word	0x00000870


	//   ....[6]....
        /*0098*/ 	.word	0x000009b0


	//   ....[7]....
        /*009c*/ 	.word	0x00000ae0


	//   ....[8]....
        /*00a0*/ 	.word	0x00000cc0


	//   ....[9]....
        /*00a4*/ 	.word	0x00000de0


	//   ....[10]....
        /*00a8*/ 	.word	0x00000ef0


	//   ....[11]....
        /*00ac*/ 	.word	0x00001010


	//   ....[12]....
        /*00b0*/ 	.word	0x000011a0


	//   ....[13]....
        /*00b4*/ 	.word	0x000012c0


	//   ....[14]....
        /*00b8*/ 	.word	0x00001450


	//   ....[15]....
        /*00bc*/ 	.word	0x00001550


	//----- nvinfo : EIATTR_EXIT_INSTR_OFFSETS
	.align		4
.L_58:
        /*00c0*/ 	.byte	0x04, 0x1c
        /*00c2*/ 	.short	(.L_60 - .L_59)


	//   ....[0]....
.L_59:
        /*00c4*/ 	.word	0x000015e0


	//----- nvinfo : EIATTR_CRS_STACK_SIZE
	.align		4
.L_60:
        /*00c8*/ 	.byte	0x04, 0x1e
        /*00ca*/ 	.short	(.L_62 - .L_61)
.L_61:
        /*00cc*/ 	.word	0x00000000


	//----- nvinfo : EIATTR_CBANK_PARAM_SIZE
	.align		4
.L_62:
        /*00d0*/ 	.byte	0x03, 0x19
        /*00d2*/ 	.short	0x001c


	//----- nvinfo : EIATTR_PARAM_CBANK
	.align		4
        /*00d4*/ 	.byte	0x04, 0x0a
        /*00d6*/ 	.short	(.L_64 - .L_63)
	.align		4
.L_63:
        /*00d8*/ 	.word	index@(.nv.constant0._Z12dtnt_sum_addPiiiS_i)
        /*00dc*/ 	.short	0x0380
        /*00de*/ 	.short	0x001c


	//----- nvinfo : EIATTR_SW_WAR
	.align		4
.L_64:
        /*00e0*/ 	.byte	0x04, 0x36
        /*00e2*/ 	.short	(.L_66 - .L_65)
.L_65:
        /*00e4*/ 	.word	0x00000008
.L_66:


//--------------------- .nv.info._Z9dtnt_initPiii --------------------------
	.section	.nv.info._Z9dtnt_initPiii,"",@"SHT_CUDA_INFO"
	.sectionflags	@""
	.align	4


	//----- nvinfo : EIATTR_CUDA_API_VERSION
	.align		4
        /*0000*/ 	.byte	0x04, 0x37
        /*0002*/ 	.short	(.L_68 - .L_67)
.L_67:
        /*0004*/ 	.word	0x00000082


	//----- nvinfo : EIATTR_KPARAM_INFO
	.align		4
.L_68:
        /*0008*/ 	.byte	0x04, 0x17
        /*000a*/ 	.short	(.L_70 - .L_69)
.L_69:
        /*000c*/ 	.word	0x00000000
        /*0010*/ 	.short	0x0002
        /*0012*/ 	.short	0x000c
        /*0014*/ 	.byte	0x00, 0xf0, 0x11, 0x00


	//----- nvinfo : EIATTR_KPARAM_INFO
	.align		4
.L_70:
        /*0018*/ 	.byte	0x04, 0x17
        /*001a*/ 	.short	(.L_72 - .L_71)
.L_71:
        /*001c*/ 	.word	0x00000000
        /*0020*/ 	.short	0x0001
        /*0022*/ 	.short	0x0008
        /*0024*/ 	.byte	0x00, 0xf0, 0x11, 0x00


	//----- nvinfo : EIATTR_KPARAM_INFO
	.align		4
.L_72:
        /*0028*/ 	.byte	0x04, 0x17
        /*002a*/ 	.short	(.L_74 - .L_73)
.L_73:
        /*002c*/ 	.word	0x00000000
        /*0030*/ 	.short	0x0000
        /*0032*/ 	.short	0x0000
        /*0034*/ 	.byte	0x00, 0xf5, 0x21, 0x00


	//----- nvinfo : EIATTR_SPARSE_MMA_MASK
	.align		4
.L_74:
        /*0038*/ 	.byte	0x03, 0x50
        /*003a*/ 	.short	0x0000


	//----- nvinfo : EIATTR_MAXREG_COUNT
	.align		4
        /*003c*/ 	.byte	0x03, 0x1b
        /*003e*/ 	.short	0x00ff


	//----- nvinfo : EIATTR_MERCURY_ISA_VERSION
	.align		4
        /*0040*/ 	.byte	0x03, 0x5f
        /*0042*/ 	.short	0x0101


	//----- nvinfo : EIATTR_VRC_CTA_INIT_COUNT
	.align		4
        /*0044*/ 	.byte	0x02, 0x4a
	.zero		1
	.zero		1


	//----- nvinfo : EIATTR_EXIT_INSTR_OFFSETS
	.align		4
        /*0048*/ 	.byte	0x04, 0x1c
        /*004a*/ 	.short	(.L_76 - .L_75)


	//   ....[0]....
.L_75:
        /*004c*/ 	.word	0x00000030


	//   ....[1]....
        /*0050*/ 	.word	0x00000370


	//   ....[2]....
        /*0054*/ 	.word	0x000004e0


	//   ....[3]....
        /*0058*/ 	.word	0x000005d0


	//   ....[4]....
        /*005c*/ 	.word	0x00000680


	//----- nvinfo : EIATTR_CBANK_PARAM_SIZE
	.align		4
.L_76:
        /*0060*/ 	.byte	0x03, 0x19
        /*0062*/ 	.short	0x0010


	//----- nvinfo : EIATTR_PARAM_CBANK
	.align		4
        /*0064*/ 	.byte	0x04, 0x0a
        /*0066*/ 	.short	(.L_78 - .L_77)
	.align		4
.L_77:
        /*0068*/ 	.word	index@(.nv.constant0._Z9dtnt_initPiii)
        /*006c*/ 	.short	0x0380
        /*006e*/ 	.short	0x0010


	//----- nvinfo : EIATTR_SW_WAR
	.align		4
.L_78:
        /*0070*/ 	.byte	0x04, 0x36
        /*0072*/ 	.short	(.L_80 - .L_79)
.L_79:
        /*0074*/ 	.word	0x00000008
.L_80:


//--------------------- .nv.callgraph             --------------------------
	.section	.nv.callgraph,"",@"SHT_CUDA_CALLGRAPH"
	.align	4
	.sectionentsize	8
	.align		4
        /*0000*/ 	.word	0x00000000
	.align		4
        /*0004*/ 	.word	0xffffffff
	.align		4
        /*0008*/ 	.word	index@(_Z20dtnt_multiply_by_twoPiii)
	.align		4
        /*000c*/ 	.word	index@(vprintf)
	.align		4
        /*0010*/ 	.word	index@(_Z12dtnt_sum_addPiiiS_i)
	.align		4
        /*0014*/ 	.word	index@(vprintf)
	.align		4
        /*0018*/ 	.word	0x00000000
	.align		4
        /*001c*/ 	.word	0xfffffffe
	.align		4
        /*0020*/ 	.word	0x00000000
	.align		4
        /*0024*/ 	.word	0xfffffffd
	.align		4
        /*0028*/ 	.word	0x00000000
	.align		4
        /*002c*/ 	.word	0xfffffffc


//--------------------- .nv.constant4             --------------------------
	.section	.nv.constant4,"a",@progbits
	.align	8
	.align		8
.nv.constant4:
        /*0000*/ 	.dword	vprintf
	.align		8
        /*0008*/ 	.dword	$str
	.align		8
        /*0010*/ 	.dword	$str$1
	.align		8
        /*0018*/ 	.dword	$str$2


//--------------------- .text._Z20dtnt_multiply_by_twoPiii --------------------------
	.section	.text._Z20dtnt_multiply_by_twoPiii,"ax",@progbits
	.align	128
        .global         _Z20dtnt_multiply_by_twoPiii
        .type           _Z20dtnt_multiply_by_twoPiii,@function
        .size           _Z20dtnt_multiply_by_twoPiii,(.L_x_94 - _Z20dtnt_multiply_by_twoPiii)
        .other          _Z20dtnt_multiply_by_twoPiii,@"STO_CUDA_ENTRY STV_DEFAULT"
_Z20dtnt_multiply_by_twoPiii:
.text._Z20dtnt_multiply_by_twoPiii:
[----:B------:R-:W0:Y:S08]  /*0000*/  LDC R1, c[0x0][0x37c] ;  /* 0x0000df00ff017b82 */ /* 0x000e300000000800 */
[----:B------:R-:W1:Y:S01]  /*0010*/  LDC R0, c[0x0][0x388] ;  /* 0x0000e200ff007b82 */ /* 0x000e620000000800 */
[----:B------:R-:W2:Y:S01]  /*0020*/  LDCU UR4, c[0x0][0x2f8] ;  /* 0x00005f00ff0477ac */ /* 0x000ea20008000800 */
[----:B0-----:R-:W-:Y:S01]  /*0030*/  VIADD R1, R1, 0xfffffff0 ;  /* 0xfffffff001017836 */ /* 0x001fe20000000000 */
[----:B------:R-:W0:Y:S04]  /*0040*/  LDCU UR5, c[0x0][0x2fc] ;  /* 0x00005f80ff0577ac */ /* 0x000e280008000800 */
[----:B--2---:R-:W-:-:S02]  /*0050*/  IADD3 R22, P0, PT, R1, UR4, RZ ;  /* 0x0000000401167c10 */ /* 0x004fc4000ff1e0ff */
[----:B-1----:R-:W-:-:S13]  /*0060*/  ISETP.GE.AND P1, PT, R0, 0x1, PT ;  /* 0x000000010000780c */ /* 0x002fda0003f26270 */
[----:B0-----:R-:W-:Y:S05]  /*0070*/  @!P1 EXIT ;  /* 0x000000000000994d */ /* 0x001fea0003800000 */
[C---:B------:R-:W-:Y:S01]  /*0080*/  ISETP.GE.U32.AND P1, PT, R0.reuse, 0x8, PT ;  /* 0x000000080000780c */ /* 0x040fe20003f26070 */
[----:B------:R-:W0:Y:S01]  /*0090*/  LDCU.64 UR36, c[0x0][0x358] ;  /* 0x00006b00ff2477ac */ /* 0x000e220008000a00 */
[----:B------:R-:W-:Y:S01]  /*00a0*/  IMAD.X R2, RZ, RZ, UR5, P0 ;  /* 0x00000005ff027e24 */ /* 0x000fe200080e06ff */
[----:B------:R-:W-:Y:S01]  /*00b0*/  LOP3.LUT R16, R0, 0x7, RZ, 0xc0, !PT ;  /* 0x0000000700107812 */ /* 0x000fe200078ec0ff */
[----:B------:R-:W-:-:S09]  /*00c0*/  IMAD.MOV.U32 R17, RZ, RZ, RZ ;  /* 0x000000ffff117224 */ /* 0x000fd200078e00ff */
[----:B------:R-:W-:Y:S05]  /*00d0*/  @!P1 BRA `(.L_x_0) ;  /* 0x0000000800c49947 */ /* 0x000fea0003800000 */
[----:B------:R-:W-:Y:S01]  /*00e0*/  HFMA2 R25, -RZ, RZ, 0, 0 ;  /* 0x00000000ff197431 */ /* 0x000fe200000001ff */
[----:B------:R-:W-:Y:S01]  /*00f0*/  BSSY.RECONVERGENT B7, `(.L_x_0) ;  /* 0x00000af000077945 */ /* 0x000fe20003800200 */
[----:B------:R-:W-:-:S07]  /*0100*/  LOP3.LUT R17, R0, 0x7ffffff8, RZ, 0xc0, !PT ;  /* 0x7ffffff800117812 */ /* 0x000fce00078ec0ff */
.L_x_25:
[----:B0123--:R-:W1:Y:S02]  /*0110*/  LDC.64 R18, c[0x0][0x380] ;  /* 0x0000e000ff127b82 */ /* 0x00fe640000000a00 */
[----:B-1----:R-:W-:-:S05]  /*0120*/  IMAD.WIDE.U32 R18, R25, 0x4, R18 ;  /* 0x0000000419127825 */ /* 0x002fca00078e0012 */
[----:B0-----:R-:W2:Y:S01]  /*0130*/  LDG.E R27, desc[UR36][R18.64] ;  /* 0x00000024121b7981 */ /* 0x001ea2000c1e1900 */
[----:B------:R-:W-:Y:S01]  /*0140*/  BSSY.RECONVERGENT B6, `(.L_x_1) ;  /* 0x0000011000067945 */ /* 0x000fe20003800200 */
[----:B------:R-:W-:Y:S01]  /*0150*/  IMAD.MOV.U32 R0, RZ, RZ, R25 ;  /* 0x000000ffff007224 */ /* 0x000fe200078e0019 */
[----:B--2---:R-:W-:-:S13]  /*0160*/  ISETP.NE.AND P0, PT, R25, R27, PT ;  /* 0x0000001b1900720c */ /* 0x004fda0003f05270 */
[----:B------:R-:W-:Y:S05]  /*0170*/  @!P0 BRA `(.L_x_2) ;  /* 0x0000000000348947 */ /* 0x000fea0003800000 */
[----:B------:R-:W0:Y:S01]  /*0180*/  LDC R24, c[0x0][0x38c] ;  /* 0x0000e300ff187b82 */ /* 0x000e220000000800 */
[----:B------:R-:W-:Y:S01]  /*0190*/  IMAD.MOV.U32 R26, RZ, RZ, R25 ;  /* 0x000000ffff1a7224 */ /* 0x000fe200078e0019 */
[----:B------:R-:W-:Y:S01]  /*01a0*/  MOV R0, 0x0 ;  /* 0x0000000000007802 */ /* 0x000fe20000000f00 */
[----:B------:R-:W1:Y:S01]  /*01b0*/  LDCU.64 UR4, c[0x4][0x18] ;  /* 0x01000300ff0477ac */ /* 0x000e620008000a00 */
[----:B------:R-:W-:Y:S02]  /*01c0*/  IMAD.MOV.U32 R6, RZ, RZ, R22 ;  /* 0x000000ffff067224 */ /* 0x000fe400078e0016 */
[----:B------:R-:W-:Y:S02]  /*01d0*/  IMAD.MOV.U32 R7, RZ, RZ, R2 ;  /* 0x000000ffff077224 */ /* 0x000fe400078e0002 */
[----:B------:R2:W3:Y:S01]  /*01e0*/  LDC.64 R8, c[0x4][R0] ;  /* 0x0100000000087b82 */ /* 0x0004e20000000a00 */
[----:B-1----:R-:W-:Y:S01]  /*01f0*/  IMAD.U32 R4, RZ, RZ, UR4 ;  /* 0x00000004ff047e24 */ /* 0x002fe2000f8e00ff */
[----:B------:R-:W-:Y:S01]  /*0200*/  MOV R5, UR5 ;  /* 0x0000000500057c02 */ /* 0x000fe20008000f00 */
[----:B0-----:R2:W-:Y:S06]  /*0210*/  STL.128 [R1], R24 ;  /* 0x0000001801007387 */ /* 0x0015ec0000100c00 */
[----:B------:R-:W-:-:S07]  /*0220*/  LEPC R20, `(.L_x_3) ;  /* 0x000000001014794e */ /* 0x000fce0000000000 */
[----:B--23--:R-:W-:Y:S05]  /*0230*/  CALL.ABS.NOINC R8 ;  /* 0x0000000008007343 */ /* 0x00cfea0003c00000 */
.L_x_3:
[----:B------:R0:W5:Y:S02]  /*0240*/  LDG.E R0, desc[UR36][R18.64] ;  /* 0x0000002412007981 */ /* 0x000164000c1e1900 */
.L_x_2:
[----:B------:R-:W-:Y:S05]  /*0250*/  BSYNC.RECONVERGENT B6 ;  /* 0x0000000000067941 */ /* 0x000fea0003800200 */
.L_x_1:
[----:B------:R-:W2:Y:S01]  /*0260*/  LDG.E R11, desc[UR36][R18.64+0x4] ;  /* 0x00000424120b7981 */ /* 0x000ea2000c1e1900 */
[----:B-----5:R-:W-:Y:S01]  /*0270*/  IMAD.SHL.U32 R3, R0, 0x2, RZ ;  /* 0x0000000200037824 */ /* 0x020fe200078e00ff */
[----:B------:R-:W-:Y:S01]  /*0280*/  IADD3 R9, PT, PT, R25, 0x1, RZ ;  /* 0x0000000119097810 */ /* 0x000fe20007ffe0ff */
[----:B------:R-:W-:Y:S03]  /*0290*/  BSSY.RECONVERGENT B6, `(.L_x_4) ;  /* 0x0000011000067945 */ /* 0x000fe60003800200 */
[----:B------:R1:W-:Y:S01]  /*02a0*/  STG.E desc[UR36][R18.64], R3 ;  /* 0x0000000312007986 */ /* 0x0003e2000c101924 */
[----:B--2---:R-:W-:-:S13]  /*02b0*/  ISETP.NE.AND P0, PT, R9, R11, PT ;  /* 0x0000000b0900720c */ /* 0x004fda0003f05270 */
[----:B-1----:R-:W-:Y:S05]  /*02c0*/  @!P0 BRA `(.L_x_5) ;  /* 0x0000000000348947 */ /* 0x002fea0003800000 */
[----:B------:R-:W1:Y:S01]  /*02d0*/  LDC R8, c[0x0][0x38c] ;  /* 0x0000e300ff087b82 */ /* 0x000e620000000800 */
[----:B------:R-:W-:Y:S01]  /*02e0*/  IMAD.MOV.U32 R10, RZ, RZ, R9 ;  /* 0x000000ffff0a7224 */ /* 0x000fe200078e0009 */
[----:B------:R-:W-:Y:S01]  /*02f0*/  MOV R0, 0x0 ;  /* 0x0000000000007802 */ /* 0x000fe20000000f00 */
[----:B------:R-:W2:Y:S01]  /*0300*/  LDCU.64 UR4, c[0x4][0x18] ;  /* 0x01000300ff0477ac */ /* 0x000ea20008000a00 */
[----:B------:R-:W-:Y:S01]  /*0310*/  MOV R6, R22 ;  /* 0x0000001600067202 */ /* 0x000fe20000000f00 */
[----:B------:R-:W-:-:S03]  /*0320*/  IMAD.MOV.U32 R7, RZ, RZ, R2 ;  /* 0x000000ffff077224 */ /* 0x000fc600078e0002 */
[----:B------:R3:W4:Y:S01]  /*0330*/  LDC.64 R12, c[0x4][R0] ;  /* 0x01000000000c7b82 */ /* 0x0007220000000a00 */
[----:B--2---:R-:W-:Y:S02]  /*0340*/  IMAD.U32 R4, RZ, RZ, UR4 ;  /* 0x00000004ff047e24 */ /* 0x004fe4000f8e00ff */
[----:B------:R-:W-:Y:S01]  /*0350*/  IMAD.U32 R5, RZ, RZ, UR5 ;  /* 0x00000005ff057e24 */ /* 0x000fe2000f8e00ff */
[----:B-1----:R3:W-:Y:S06]  /*0360*/  STL.128 [R1], R8 ;  /* 0x0000000801007387 */ /* 0x0027ec0000100c00 */
[----:B------:R-:W-:-:S07]  /*0370*/  LEPC R20, `(.L_x_6) ;  /* 0x000000001014794e */ /* 0x000fce0000000000 */
[----:B0--34-:R-:W-:Y:S05]  /*0380*/  CALL.ABS.NOINC R12 ;  /* 0x000000000c007343 */ /* 0x019fea0003c00000 */
.L_x_6:
[----:B------:R1:W5:Y:S02]  /*0390*/  LDG.E R9, desc[UR36][R18.64+0x4] ;  /* 0x0000042412097981 */ /* 0x000364000c1e1900 */
.L_x_5:
[----:B------:R-:W-:Y:S05]  /*03a0*/  BSYNC.RECONVERGENT B6 ;  /* 0x0000000000067941 */ /* 0x000fea0003800200 */
.L_x_4:
[----:B------:R-:W2:Y:S01]  /*03b0*/  LDG.E R11, desc[UR36][R18.64+0x8] ;  /* 0x00000824120b7981 */ /* 0x000ea2000c1e1900 */
[----:B-----5:R-:W-:Y:S01]  /*03c0*/  IMAD.SHL.U32 R3, R9, 0x2, RZ ;  /* 0x0000000209037824 */ /* 0x020fe200078e00ff */
[----:B------:R-:W-:Y:S01]  /*03d0*/  BSSY.RECONVERGENT B6, `(.L_x_7) ;  /* 0x0000012000067945 */ /* 0x000fe20003800200 */
[----:B------:R-:W-:-:S03]  /*03e0*/  VIADD R9, R25, 0x2 ;  /* 0x0000000219097836 */ /* 0x000fc60000000000 */
[----:B------:R3:W-:Y:S02]  /*03f0*/  STG.E desc[UR36][R18.64+0x4], R3 ;  /* 0x0000040312007986 */ /* 0x0007e4000c101924 */
[----:B--2---:R-:W-:-:S13]  /*0400*/  ISETP.NE.AND P0, PT, R9, R11, PT ;  /* 0x0000000b0900720c */ /* 0x004fda0003f05270 */
[----:B---3--:R-:W-:Y:S05]  /*0410*/  @!P0 BRA `(.L_x_8) ;  /* 0x0000000000348947 */ /* 0x008fea0003800000 */
[----:B------:R-:W2:Y:S01]  /*0420*/  LDC R8, c[0x0][0x38c] ;  /* 0x0000e300ff087b82 */ /* 0x000ea20000000800 */
[----:B------:R-:W-:Y:S01]  /*0430*/  MOV R10, R9 ;  /* 0x00000009000a7202 */ /* 0x000fe20000000f00 */
[----:B------:R-:W3:Y:S01]  /*0440*/  LDCU.64 UR4, c[0x4][0x18] ;  /* 0x01000300ff0477ac */ /* 0x000ee20008000a00 */
[----:B------:R-:W-:Y:S01]  /*0450*/  MOV R0, 0x0 ;  /* 0x0000000000007802 */ /* 0x000fe20000000f00 */
[----:B------:R-:W-:Y:S01]  /*0460*/  IMAD.MOV.U32 R6, RZ, RZ, R22 ;  /* 0x000000ffff067224 */ /* 0x000fe200078e0016 */
[----:B------:R-:W-:-:S03]  /*0470*/  MOV R7, R2 ;  /* 0x0000000200077202 */ /* 0x000fc60000000f00 */
[----:B------:R4:W0:Y:S01]  /*0480*/  LDC.64 R12, c[0x4][R0] ;  /* 0x01000000000c7b82 */ /* 0x0008220000000a00 */
[----:B---3--:R-:W-:Y:S02]  /*0490*/  IMAD.U32 R4, RZ, RZ, UR4 ;  /* 0x00000004ff047e24 */ /* 0x008fe4000f8e00ff */
[----:B------:R-:W-:Y:S01]  /*04a0*/  IMAD.U32 R5, RZ, RZ, UR5 ;  /* 0x00000005ff057e24 */ /* 0x000fe2000f8e00ff */
[----:B--2---:R4:W-:Y:S06]  /*04b0*/  STL.128 [R1], R8 ;  /* 0x0000000801007387 */ /* 0x0049ec0000100c00 */
[----:B------:R-:W-:-:S07]  /*04c0*/  LEPC R20, `(.L_x_9) ;  /* 0x000000001014794e */ /* 0x000fce0000000000 */
[----:B01--4-:R-:W-:Y:S05]  /*04d0*/  CALL.ABS.NOINC R12 ;  /* 0x000000000c007343 */ /* 0x013fea0003c00000 */
.L_x_9:
[----:B------:R2:W5:Y:S02]  /*04e0*/  LDG.E R9, desc[UR36][R18.64+0x8] ;  /* 0x0000082412097981 */ /* 0x000564000c1e1900 */
.L_x_8:
[----:B------:R-:W-:Y:S05]  /*04f0*/  BSYNC.RECONVERGENT B6 ;  /* 0x0000000000067941 */ /* 0x000fea0003800200 */
.L_x_7:
[----:B------:R-:W3:Y:S01]  /*0500*/  LDG.E R11, desc[UR36][R18.64+0xc] ;  /* 0x00000c24120b7981 */ /* 0x000ee2000c1e1900 */
[----:B-----5:R-:W-:Y:S01]  /*0510*/  IMAD.SHL.U32 R3, R9, 0x2, RZ ;  /* 0x0000000209037824 */ /* 0x020fe200078e00ff */
[----:B------:R-:W-:Y:S01]  /*0520*/  BSSY.RECONVERGENT B6, `(.L_x_10) ;  /* 0x0000012000067945 */ /* 0x000fe20003800200 */
[----:B------:R-:W-:-:S03]  /*0530*/  VIADD R9, R25, 0x3 ;  /* 0x0000000319097836 */ /* 0x000fc60000000000 */
[----:B------:R4:W-:Y:S02]  /*0540*/  STG.E desc[UR36][R18.64+0x8], R3 ;  /* 0x0000080312007986 */ /* 0x0009e4000c101924 */
[----:B---3--:R-:W-:-:S13]  /*0550*/  ISETP.NE.AND P0, PT, R9, R11, PT ;  /* 0x0000000b0900720c */ /* 0x008fda0003f05270 */
[----:B----4-:R-:W-:Y:S05]  /*0560*/  @!P0 BRA `(.L_x_11) ;  /* 0x0000000000348947 */ /* 0x010fea0003800000 */
[----:B------:R-:W3:Y:S01]  /*0570*/  LDC R8, c[0x0][0x38c] ;  /* 0x0000e300ff087b82 */ /* 0x000ee20000000800 */
[----:B------:R-:W-:Y:S01]  /*0580*/  IMAD.MOV.U32 R10, RZ, RZ, R9 ;  /* 0x000000ffff0a7224 */ /* 0x000fe200078e0009 */
[----:B------:R-:W-:Y:S01]  /*0590*/  MOV R0, 0x0 ;  /* 0x0000000000007802 */ /* 0x000fe20000000f00 */
[----:B------:R-:W4:Y:S01]  /*05a0*/  LDCU.64 UR4, c[0x4][0x18] ;  /* 0x01000300ff0477ac */ /* 0x000f220008000a00 */
[----:B------:R-:W-:Y:S02]  /*05b0*/  IMAD.MOV.U32 R6, RZ, RZ, R22 ;  /* 0x000000ffff067224 */ /* 0x000fe400078e0016 */
[----:B------:R-:W-:Y:S02]  /*05c0*/  IMAD.MOV.U32 R7, RZ, RZ, R2 ;  /* 0x000000ffff077224 */ /* 0x000fe400078e0002 */
[----:B------:R0:W0:Y:S01]  /*05d0*/  LDC.64 R12, c[0x4][R0] ;  /* 0x01000000000c7b82 */ /* 0x0000220000000a00 */
[----:B----4-:R-:W-:Y:S01]  /*05e0*/  MOV R4, UR4 ;  /* 0x0000000400047c02 */ /* 0x010fe20008000f00 */
[----:B------:R-:W-:Y:S01]  /*05f0*/  IMAD.U32 R5, RZ, RZ, UR5 ;  /* 0x00000005ff057e24 */ /* 0x000fe2000f8e00ff */
[----:B---3--:R3:W-:Y:S06]  /*0600*/  STL.128 [R1], R8 ;  /* 0x0000000801007387 */ /* 0x0087ec0000100c00 */
[----:B------:R-:W-:-:S07]  /*0610*/  LEPC R20, `(.L_x_12) ;  /* 0x000000001014794e */ /* 0x000fce0000000000 */
[----:B0123--:R-:W-:Y:S05]  /*0620*/  CALL.ABS.NOINC R12 ;  /* 0x000000000c007343 */ /* 0x00ffea0003c00000 */
.L_x_12:
[----:B------:R3:W5:Y:S02]  /*0630*/  LDG.E R9, desc[UR36][R18.64+0xc] ;  /* 0x00000c2412097981 */ /* 0x000764000c1e1900 */
.L_x_11:
[----:B------:R-:W-:Y:S05]  /*0640*/  BSYNC.RECONVERGENT B6 ;  /* 0x0000000000067941 */ /* 0x000fea0003800200 */
.L_x_10:
[----:B------:R-:W4:Y:S01]  /*0650*/  LDG.E R11, desc[UR36][R18.64+0x10] ;  /* 0x00001024120b7981 */ /* 0x000f22000c1e1900 */
[----:B-----5:R-:W-:Y:S01]  /*0660*/  SHF.L.U32 R3, R9, 0x1, RZ ;  /* 0x0000000109037819 */ /* 0x020fe200000006ff */
[----:B------:R-:W-:Y:S01]  /*0670*/  VIADD R9, R25, 0x4 ;  /* 0x0000000419097836 */ /* 0x000fe20000000000 */
[----:B------:R-:W-:Y:S03]  /*0680*/  BSSY.RECONVERGENT B6, `(.L_x_13) ;  /* 0x0000011000067945 */ /* 0x000fe60003800200 */
[----:B------:R0:W-:Y:S01]  /*0690*/  STG.E desc[UR36][R18.64+0xc], R3 ;  /* 0x00000c0312007986 */ /* 0x0001e2000c101924 */
[----:B----4-:R-:W-:-:S13]  /*06a0*/  ISETP.NE.AND P0, PT, R9, R11, PT ;  /* 0x0000000b0900720c */ /* 0x010fda0003f05270 */
[----:B0-----:R-:W-:Y:S05]  /*06b0*/  @!P0 BRA `(.L_x_14) ;  /* 0x0000000000348947 */ /* 0x001fea0003800000 */
[----:B------:R-:W0:Y:S01]  /*06c0*/  LDC R8, c[0x0][0x38c] ;  /* 0x0000e300ff087b82 */ /* 0x000e220000000800 */
[----:B------:R-:W-:Y:S01]  /*06d0*/  IMAD.MOV.U32 R10, RZ, RZ, R9 ;  /* 0x000000ffff0a7224 */ /* 0x000fe200078e0009 */
[----:B------:R-:W-:Y:S01]  /*06e0*/  MOV R0, 0x0 ;  /* 0x0000000000007802 */ /* 0x000fe20000000f00 */
[----:B------:R-:W4:Y:S01]  /*06f0*/  LDCU.64 UR4, c[0x4][0x18] ;  /* 0x01000300ff0477ac */ /* 0x000f220008000a00 */
[----:B------:R-:W-:Y:S02]  /*0700*/  IMAD.MOV.U32 R6, RZ, RZ, R22 ;  /* 0x000000ffff067224 */ /* 0x000fe400078e0016 */
[----:B------:R-:W-:Y:S02]  /*0710*/  IMAD.MOV.U32 R7, RZ, RZ, R2 ;  /* 0x000000ffff077224 */ /* 0x000fe400078e0002 */
[----:B------:R0:W1:Y:S01]  /*0720*/  LDC.64 R12, c[0x4][R0] ;  /* 0x01000000000c7b82 */ /* 0x0000620000000a00 */
[----:B----4-:R-:W-:Y:S01]  /*0730*/  IMAD.U32 R4, RZ, RZ, UR4 ;  /* 0x00000004ff047e24 */ /* 0x010fe2000f8e00ff */
[----:B------:R-:W-:Y:S01]  /*0740*/  MOV R5, UR5 ;  /* 0x0000000500057c02 */ /* 0x000fe20008000f00 */
[----:B0-----:R0:W-:Y:S06]  /*0750*/  STL.128 [R1], R8 ;  /* 0x0000000801007387 */ /* 0x0011ec0000100c00 */
[----:B------:R-:W-:-:S07]  /*0760*/  LEPC R20, `(.L_x_15) ;  /* 0x000000001014794e */ /* 0x000fce0000000000 */
[----:B0123--:R-:W-:Y:S05]  /*0770*/  CALL.ABS.NOINC R12 ;  /* 0x000000000c007343 */ /* 0x00ffea0003c00000 */
.L_x_15:
[----:B------:R0:W5:Y:S02]  /*0780*/  LDG.E R9, desc[UR36][R18.64+0x10] ;  /* 0x0000102412097981 */ /* 0x000164000c1e1900 */
.L_x_14:
[----:B------:R-:W-:Y:S05]  /*0790*/  BSYNC.RECONVERGENT B6 ;  /* 0x0000000000067941 */ /* 0x000fea0003800200 */
.L_x_13:
[----:B------:R-:W4:Y:S01]  /*07a0*/  LDG.E R11, desc[UR36][R18.64+0x14] ;  /* 0x00001424120b7981 */ /* 0x000f22000c1e1900 */
[----:B-----5:R-:W-:Y:S01]  /*07b0*/  IMAD.SHL.U32 R3, R9, 0x2, RZ ;  /* 0x0000000209037824 */ /* 0x020fe200078e00ff */
[----:B------:R-:W-:Y:S01]  /*07c0*/  IADD3 R9, PT, PT, R25, 0x5, RZ ;  /* 0x0000000519097810 */ /* 0x000fe20007ffe0ff */
        /* <DEDUP_REMOVED lines=8> */
[----:B------:R-:W-:Y:S01]  /*0850*/  MOV R6, R22 ;  /* 0x0000001600067202 */ /* 0x000fe20000000f00 */
[----:B------:R-:W-:-:S03]  /*0860*/  IMAD.MOV.U32 R7, RZ, RZ, R2 ;  /* 0x000000ffff077224 */ /* 0x000fc600078e0002 */
[----:B------:R0:W1:Y:S01]  /*0870*/  LDC.64 R12, c[0x4][R0] ;  /* 0x01000000000c7b82 */ /* 0x0000620000000a00 */
[----:B----4-:R-:W-:Y:S02]  /*0880*/  IMAD.U32 R4, RZ, RZ, UR4 ;  /* 0x00000004ff047e24 */ /* 0x010fe4000f8e00ff */
[----:B------:R-:W-:Y:S01]  /*0890*/  IMAD.U32 R5, RZ, RZ, UR5 ;  /* 0x00000005ff057e24 */ /* 0x000fe2000f8e00ff */
[----:B0-----:R0:W-:Y:S06]  /*08a0*/  STL.128 [R1], R8 ;  /* 0x0000000801007387 */ /* 0x0011ec0000100c00 */
[----:B------:R-:W-:-:S07]  /*08b0*/  LEPC R20, `(.L_x_18) ;  /* 0x000000001014794e */ /* 0x000fce0000000000 */
[----:B0123--:R-:W-:Y:S05]  /*08c0*/  CALL.ABS.NOINC R12 ;  /* 0x000000000c007343 */ /* 0x00ffea0003c00000 */
.L_x_18:
[----:B------:R0:W5:Y:S02]  /*08d0*/  LDG.E R9, desc[UR36][R18.64+0x14] ;  /* 0x0000142412097981 */ /* 0x000164000c1e1900 */
.L_x_17:
[----:B------:R-:W-:Y:S05]  /*08e0*/  BSYNC.RECONVERGENT B6 ;  /* 0x0000000000067941 */ /* 0x000fea0003800200 */
.L_x_16:
[----:B------:R-:W4:Y:S01]  /*08f0*/  LDG.E R11, desc[UR36][R18.64+0x18] ;  /* 0x00001824120b7981 */ /* 0x000f22000c1e1900 */
[----:B-----5:R-:W-:Y:S01]  /*0900*/  IMAD.SHL.U32 R3, R9, 0x2, RZ ;  /* 0x0000000209037824 */ /* 0x020fe200078e00ff */
[----:B------:R-:W-:Y:S01]  /*0910*/  BSSY.RECONVERGENT B6, `(.L_x_19) ;  /* 0x0000012000067945 */ /* 0x000fe20003800200 */
[----:B------:R-:W-:-:S03]  /*0920*/  VIADD R9, R25, 0x6 ;  /* 0x0000000619097836 */ /* 0x000fc60000000000 */
[----:B------:R0:W-:Y:S02]  /*0930*/  STG.E desc[UR36][R18.64+0x14], R3 ;  /* 0x0000140312007986 */ /* 0x0001e4000c101924 */
[----:B----4-:R-:W-:-:S13]  /*0940*/  ISETP.NE.AND P0, PT, R9, R11, PT ;  /* 0x0000000b0900720c */ /* 0x010fda0003f05270 */
[----:B0-----:R-:W-:Y:S05]  /*0950*/  @!P0 BRA `(.L_x_20) ;  /* 0x0000000000348947 */ /* 0x001fea0003800000 */
[----:B------:R-:W0:Y:S01]  /*0960*/  LDC R8, c[0x0][0x38c] ;  /* 0x0000e300ff087b82 */ /* 0x000e220000000800 */
[----:B------:R-:W-:Y:S01]  /*0970*/  MOV R10, R9 ;  /* 0x00000009000a7202 */ /* 0x000fe20000000f00 */
[----:B------:R-:W4:Y:S01]  /*0980*/  LDCU.64 UR4, c[0x4][0x18] ;  /* 0x01000300ff0477ac */ /* 0x000f220008000a00 */
[----:B------:R-:W-:Y:S01]  /*0990*/  MOV R0, 0x0 ;  /* 0x0000000000007802 */ /* 0x000fe20000000f00 */
[----:B------:R-:W-:Y:S01]  /*09a0*/  IMAD.MOV.U32 R6, RZ, RZ, R22 ;  /* 0x000000ffff067224 */ /* 0x000fe200078e0016 */
[----:B------:R-:W-:-:S03]  /*09b0*/  MOV R7, R2 ;  /* 0x0000000200077202 */ /* 0x000fc60000000f00 */
[----:B------:R0:W1:Y:S01]  /*09c0*/  LDC.64 R12, c[0x4][R0] ;  /* 0x01000000000c7b82 */ /* 0x0000620000000a00 */
[----:B----4-:R-:W-:Y:S02]  /*09d0*/  IMAD.U32 R4, RZ, RZ, UR4 ;  /* 0x00000004ff047e24 */ /* 0x010fe4000f8e00ff */
[----:B------:R-:W-:Y:S01]  /*09e0*/  IMAD.U32 R5, RZ, RZ, UR5 ;  /* 0x00000005ff057e24 */ /* 0x000fe2000f8e00ff */
[----:B0-----:R0:W-:Y:S06]  /*09f0*/  STL.128 [R1], R8 ;  /* 0x0000000801007387 */ /* 0x0011ec0000100c00 */
[----:B------:R-:W-:-:S07]  /*0a00*/  LEPC R20, `(.L_x_21) ;  /* 0x000000001014794e */ /* 0x000fce0000000000 */
[----:B0123--:R-:W-:Y:S05]  /*0a10*/  CALL.ABS.NOINC R12 ;  /* 0x000000000c007343 */ /* 0x00ffea0003c00000 */
.L_x_21:
[----:B------:R0:W5:Y:S02]  /*0a20*/  LDG.E R9, desc[UR36][R18.64+0x18] ;  /* 0x0000182412097981 */ /* 0x000164000c1e1900 */
.L_x_20:
[----:B------:R-:W-:Y:S05]  /*0a30*/  BSYNC.RECONVERGENT B6 ;  /* 0x0000000000067941 */ /* 0x000fea0003800200 */
.L_x_19:
        /* <DEDUP_REMOVED lines=14> */
[----:B----4-:R-:W-:Y:S01]  /*0b20*/  MOV R4, UR4 ;  /* 0x0000000400047c02 */ /* 0x010fe20008000f00 */
[----:B------:R-:W-:Y:S01]  /*0b30*/  IMAD.U32 R5, RZ, RZ, UR5 ;  /* 0x00000005ff057e24 */ /* 0x000fe2000f8e00ff */
[----:B0-----:R0:W-:Y:S06]  /*0b40*/  STL.128 [R1], R8 ;  /* 0x0000000801007387 */ /* 0x0011ec0000100c00 */
[----:B------:R-:W-:-:S07]  /*0b50*/  LEPC R20, `(.L_x_24) ;  /* 0x000000001014794e */ /* 0x000fce0000000000 */
[----:B0123--:R-:W-:Y:S05]  /*0b60*/  CALL.ABS.NOINC R12 ;  /* 0x000000000c007343 */ /* 0x00ffea0003c00000 */
.L_x_24:
[----:B------:R0:W5:Y:S02]  /*0b70*/  LDG.E R9, desc[UR36][R18.64+0x1c] ;  /* 0x00001c2412097981 */ /* 0x000164000c1e1900 */
.L_x_23:
[----:B------:R-:W-:Y:S05]  /*0b80*/  BSYNC.RECONVERGENT B6 ;  /* 0x0000000000067941 */ /* 0x000fea0003800200 */
.L_x_22:
[----:B-----5:R-:W-:Y:S01]  /*0b90*/  SHF.L.U32 R9, R9, 0x1, RZ ;  /* 0x0000000109097819 */ /* 0x020fe200000006ff */
[----:B------:R-:W-:-:S04]  /*0ba0*/  VIADD R25, R25, 0x8 ;  /* 0x0000000819197836 */ /* 0x000fc80000000000 */
[----:B------:R4:W-:Y:S01]  /*0bb0*/  STG.E desc[UR36][R18.64+0x1c], R9 ;  /* 0x00001c0912007986 */ /* 0x0009e2000c101924 */
[----:B------:R-:W-:-:S13]  /*0bc0*/  ISETP.NE.AND P0, PT, R25, R17, PT ;  /* 0x000000111900720c */ /* 0x000fda0003f05270 */
[----:B----4-:R-:W-:Y:S05]  /*0bd0*/  @P0 BRA `(.L_x_25) ;  /* 0xfffffff4004c0947 */ /* 0x010fea000383ffff */
[----:B------:R-:W-:Y:S05]  /*0be0*/  BSYNC.RECONVERGENT B7 ;  /* 0x0000000000077941 */ /* 0x000fea0003800200 */
.L_x_0:
[----:B------:R-:W-:-:S13]  /*0bf0*/  ISETP.NE.AND P0, PT, R16, RZ, PT ;  /* 0x000000ff1000720c */ /* 0x000fda0003f05270 */
[----:B0-----:R-:W-:Y:S05]  /*0c00*/  @!P0 EXIT ;  /* 0x000000000000894d */ /* 0x001fea0003800000 */
[----:B------:R-:W0:Y:S01]  /*0c10*/  LDC R23, c[0x0][0x388] ;  /* 0x0000e200ff177b82 */ /* 0x000e220000000800 */
[----:B------:R-:W-:Y:S02]  /*0c20*/  ISETP.GE.U32.AND P0, PT, R16, 0x4, PT ;  /* 0x000000041000780c */ /* 0x000fe40003f06070 */
[----:B0-----:R-:W-:-:S11]  /*0c30*/  LOP3.LUT R23, R23, 0x3, RZ, 0xc0, !PT ;  /* 0x0000000317177812 */ /* 0x001fd600078ec0ff */
[----:B------:R-:W-:Y:S05]  /*0c40*/  @!P0 BRA `(.L_x_26) ;  /* 0x00000004003c8947 */ /* 0x000fea0003800000 */
[----:B------:R-:W0:Y:S02]  /*0c50*/  LDC.64 R24, c[0x0][0x380] ;  /* 0x0000e000ff187b82 */ /* 0x000e240000000a00 */
[----:B0-----:R-:W-:-:S05]  /*0c60*/  IMAD.WIDE.U32 R24, R17, 0x4, R24 ;  /* 0x0000000411187825 */ /* 0x001fca00078e0018 */
[----:B-123--:R-:W2:Y:S01]  /*0c70*/  LDG.E R19, desc[UR36][R24.64] ;  /* 0x0000002418137981 */ /* 0x00eea2000c1e1900 */
        /* <DEDUP_REMOVED lines=10> */
[----:B-1----:R-:W-:Y:S01]  /*0d20*/  MOV R4, UR4 ;  /* 0x0000000400047c02 */ /* 0x002fe20008000f00 */
[----:B------:R-:W-:Y:S01]  /*0d30*/  IMAD.U32 R5, RZ, RZ, UR5 ;  /* 0x00000005ff057e24 */ /* 0x000fe2000f8e00ff */
[----:B0-----:R2:W-:Y:S06]  /*0d40*/  STL.128 [R1], R16 ;  /* 0x0000001001007387 */ /* 0x0015ec0000100c00 */
[----:B------:R-:W-:-:S07]  /*0d50*/  LEPC R20, `(.L_x_28) ;  /* 0x000000001014794e */ /* 0x000fce0000000000 */
[----:B--23--:R-:W-:Y:S05]  /*0d60*/  CALL.ABS.NOINC R8 ;  /* 0x0000000008007343 */ /* 0x00cfea0003c00000 */
.L_x_28:
[----:B------:R0:W5:Y:S02]  /*0d70*/  LDG.E R0, desc[UR36][R24.64] ;  /* 0x0000002418007981 */ /* 0x000164000c1e1900 */
.L_x_27:
[----:B------:R-:W2:Y:S01]  /*0d80*/  LDG.E R11, desc[UR36][R24.64+0x4] ;  /* 0x00000424180b7981 */ /* 0x000ea2000c1e1900 */
[----:B-----5:R-:W-:Y:S01]  /*0d90*/  SHF.L.U32 R3, R0, 0x1, RZ ;  /* 0x0000000100037819 */ /* 0x020fe200000006ff */
[----:B------:R-:W-:-:S04]  /*0da0*/  VIADD R9, R17, 0x1 ;  /* 0x0000000111097836 */ /* 0x000fc80000000000 */
[----:B------:R1:W-:Y:S01]  /*0db0*/  STG.E desc[UR36][R24.64], R3 ;  /* 0x0000000318007986 */ /* 0x0003e2000c101924 */
[----:B--2---:R-:W-:-:S13]  /*0dc0*/  ISETP.NE.AND P0, PT, R11, R9, PT ;  /* 0x000000090b00720c */ /* 0x004fda0003f05270 */
[----:B-1----:R-:W-:Y:S05]  /*0dd0*/  @!P0 BRA `(.L_x_29) ;  /* 0x0000000000348947 */ /* 0x002fea0003800000 */
[----:B------:R-:W1:Y:S01]  /*0de0*/  LDC R8, c[0x0][0x38c] ;  /* 0x0000e300ff087b82 */ /* 0x000e620000000800 */
[----:B------:R-:W-:Y:S01]  /*0df0*/  IMAD.MOV.U32 R10, RZ, RZ, R9 ;  /* 0x000000ffff0a7224 */ /* 0x000fe200078e0009 */
[----:B------:R-:W-:Y:S01]  /*0e00*/  MOV R0, 0x0 ;  /* 0x0000000000007802 */ /* 0x000fe20000000f00 */
[----:B------:R-:W2:Y:S01]  /*0e10*/  LDCU.64 UR4, c[0x4][0x18] ;  /* 0x01000300ff0477ac */ /* 0x000ea20008000a00 */
[----:B------:R-:W-:Y:S02]  /*0e20*/  IMAD.MOV.U32 R6, RZ, RZ, R22 ;  /* 0x000000ffff067224 */ /* 0x000fe400078e0016 */
[----:B------:R-:W-:Y:S02]  /*0e30*/  IMAD.MOV.U32 R7, RZ, RZ, R2 ;  /* 0x000000ffff077224 */ /* 0x000fe400078e0002 */
[----:B------:R3:W4:Y:S01]  /*0e40*/  LDC.64 R12, c[0x4][R0] ;  /* 0x01000000000c7b82 */ /* 0x0007220000000a00 */
[----:B--2---:R-:W-:Y:S01]  /*0e50*/  IMAD.U32 R4, RZ, RZ, UR4 ;  /* 0x00000004ff047e24 */ /* 0x004fe2000f8e00ff */
[----:B------:R-:W-:Y:S01]  /*0e60*/  MOV R5, UR5 ;  /* 0x0000000500057c02 */ /* 0x000fe20008000f00 */
[----:B-1----:R3:W-:Y:S06]  /*0e70*/  STL.128 [R1], R8 ;  /* 0x0000000801007387 */ /* 0x0027ec0000100c00 */
[----:B------:R-:W-:-:S07]  /*0e80*/  LEPC R20, `(.L_x_30) ;  /* 0x000000001014794e */ /* 0x000fce0000000000 */
[----:B0--34-:R-:W-:Y:S05]  /*0e90*/  CALL.ABS.NOINC R12 ;  /* 0x000000000c007343 */ /* 0x019fea0003c00000 */
.L_x_30:
[----:B------:R1:W5:Y:S02]  /*0ea0*/  LDG.E R9, desc[UR36][R24.64+0x4] ;  /* 0x0000042418097981 */ /* 0x000364000c1e1900 */
.L_x_29:
[----:B------:R-:W2:Y:S01]  /*0eb0*/  LDG.E R11, desc[UR36][R24.64+0x8] ;  /* 0x00000824180b7981 */ /* 0x000ea2000c1e1900 */
[----:B-----5:R-:W-:Y:S01]  /*0ec0*/  IMAD.SHL.U32 R3, R9, 0x2, RZ ;  /* 0x0000000209037824 */ /* 0x020fe200078e00ff */
[----:B------:R-:W-:-:S04]  /*0ed0*/  IADD3 R9, PT, PT, R17, 0x2, RZ ;  /* 0x0000000211097810 */ /* 0x000fc80007ffe0ff */
[----:B------:R3:W-:Y:S01]  /*0ee0*/  STG.E desc[UR36][R24.64+0x4], R3 ;  /* 0x0000040318007986 */ /* 0x0007e2000c101924 */
[----:B--2---:R-:W-:-:S13]  /*0ef0*/  ISETP.NE.AND P0, PT, R11, R9, PT ;  /* 0x000000090b00720c */ /* 0x004fda0003f05270 */
[----:B---3--:R-:W-:Y:S05]  /*0f00*/  @!P0 BRA `(.L_x_31) ;  /* 0x0000000000348947 */ /* 0x008fea0003800000 */
[----:B------:R-:W2:Y:S01]  /*0f10*/  LDC R8, c[0x0][0x38c] ;  /* 0x0000e300ff087b82 */ /* 0x000ea20000000800 */
[----:B------:R-:W-:Y:S01]  /*0f20*/  IMAD.MOV.U32 R10, RZ, RZ, R9 ;  /* 0x000000ffff0a7224 */ /* 0x000fe200078e0009 */
[----:B------:R-:W-:Y:S01]  /*0f30*/  MOV R0, 0x0 ;  /* 0x0000000000007802 */ /* 0x000fe20000000f00 */
[----:B------:R-:W3:Y:S01]  /*0f40*/  LDCU.64 UR4, c[0x4][0x18] ;  /* 0x01000300ff0477ac */ /* 0x000ee20008000a00 */
[----:B------:R-:W-:Y:S02]  /*0f50*/  IMAD.MOV.U32 R6, RZ, RZ, R22 ;  /* 0x000000ffff067224 */ /* 0x000fe400078e0016 */
[----:B------:R-:W-:Y:S02]  /*0f60*/  IMAD.MOV.U32 R7, RZ, RZ, R2 ;  /* 0x000000ffff077224 */ /* 0x000fe400078e0002 */
[----:B------:R4:W0:Y:S01]  /*0f70*/  LDC.64 R12, c[0x4][R0] ;  /* 0x01000000000c7b82 */ /* 0x0008220000000a00 */
[----:B---3--:R-:W-:Y:S01]  /*0f80*/  IMAD.U32 R4, RZ, RZ, UR4 ;  /* 0x00000004ff047e24 */ /* 0x008fe2000f8e00ff */
[----:B------:R-:W-:Y:S01]  /*0f90*/  MOV R5, UR5 ;  /* 0x0000000500057c02 */ /* 0x000fe20008000f00 */
[----:B--2---:R4:W-:Y:S06]  /*0fa0*/  STL.128 [R1], R8 ;  /* 0x0000000801007387 */ /* 0x0049ec0000100c00 */
[----:B------:R-:W-:-:S07]  /*0fb0*/  LEPC R20, `(.L_x_32) ;  /* 0x000000001014794e */ /* 0x000fce0000000000 */
[----:B01--4-:R-:W-:Y:S05]  /*0fc0*/  CALL.ABS.NOINC R12 ;  /* 0x000000000c007343 */ /* 0x013fea0003c00000 */
.L_x_32:
[----:B------:R2:W5:Y:S02]  /*0fd0*/  LDG.E R9, desc[UR36][R24.64+0x8] ;  /* 0x0000082418097981 */ /* 0x000564000c1e1900 */
.L_x_31:
[----:B------:R-:W3:Y:S01]  /*0fe0*/  LDG.E R11, desc[UR36][R24.64+0xc] ;  /* 0x00000c24180b7981 */ /* 0x000ee2000c1e1900 */
[----:B-----5:R-:W-:Y:S01]  /*0ff0*/  SHF.L.U32 R3, R9, 0x1, RZ ;  /* 0x0000000109037819 */ /* 0x020fe200000006ff */
[----:B------:R-:W-:-:S04]  /*1000*/  VIADD R9, R17, 0x3 ;  /* 0x0000000311097836 */ /* 0x000fc80000000000 */
[----:B------:R4:W-:Y:S01]  /*1010*/  STG.E desc[UR36][R24.64+0x8], R3 ;  /* 0x0000080318007986 */ /* 0x0009e2000c101924 */
[----:B---3--:R-:W-:-:S13]  /*1020*/  ISETP.NE.AND P0, PT, R11, R9, PT ;  /* 0x000000090b00720c */ /* 0x008fda0003f05270 */
[----:B----4-:R-:W-:Y:S05]  /*1030*/  @!P0 BRA `(.L_x_33) ;  /* 0x0000000000348947 */ /* 0x010fea0003800000 */
[----:B------:R-:W3:Y:S01]  /*1040*/  LDC R8, c[0x0][0x38c] ;  /* 0x0000e300ff087b82 */ /* 0x000ee20000000800 */
[----:B------:R-:W-:Y:S01]  /*1050*/  IMAD.MOV.U32 R10, RZ, RZ, R9 ;  /* 0x000000ffff0a7224 */ /* 0x000fe200078e0009 */
[----:B------:R-:W-:Y:S01]  /*1060*/  MOV R0, 0x0 ;  /* 0x0000000000007802 */ /* 0x000fe20000000f00 */
[----:B------:R-:W4:Y:S01]  /*1070*/  LDCU.64 UR4, c[0x4][0x18] ;  /* 0x01000300ff0477ac */ /* 0x000f220008000a00 */
[----:B------:R-:W-:Y:S01]  /*1080*/  IMAD.MOV.U32 R6, RZ, RZ, R22 ;  /* 0x000000ffff067224 */ /* 0x000fe200078e0016 */
[----:B------:R-:W-:-:S03]  /*1090*/  MOV R7, R2 ;  /* 0x0000000200077202 */ /* 0x000fc60000000f00 */
[----:B------:R0:W0:Y:S01]  /*10a0*/  LDC.64 R12, c[0x4][R0] ;  /* 0x01000000000c7b82 */ /* 0x0000220000000a00 */
[----:B----4-:R-:W-:Y:S01]  /*10b0*/  MOV R4, UR4 ;  /* 0x0000000400047c02 */ /* 0x010fe20008000f00 */
[----:B------:R-:W-:Y:S01]  /*10c0*/  IMAD.U32 R5, RZ, RZ, UR5 ;  /* 0x00000005ff057e24 */ /* 0x000fe2000f8e00ff */
[----:B---3--:R3:W-:Y:S06]  /*10d0*/  STL.128 [R1], R8 ;  /* 0x0000000801007387 */ /* 0x0087ec0000100c00 */
[----:B------:R-:W-:-:S07]  /*10e0*/  LEPC R20, `(.L_x_34) ;  /* 0x000000001014794e */ /* 0x000fce0000000000 */
[----:B0123--:R-:W-:Y:S05]  /*10f0*/  CALL.ABS.NOINC R12 ;  /* 0x000000000c007343 */ /* 0x00ffea0003c00000 */
.L_x_34:
[----:B------:R3:W5:Y:S02]  /*1100*/  LDG.E R9, desc[UR36][R24.64+0xc] ;  /* 0x00000c2418097981 */ /* 0x000764000c1e1900 */
.L_x_33:
[----:B-----5:R-:W-:Y:S02]  /*1110*/  IMAD.SHL.U32 R9, R9, 0x2, RZ ;  /* 0x0000000209097824 */ /* 0x020fe400078e00ff */
[----:B------:R-:W-:-:S03]  /*1120*/  VIADD R17, R17, 0x4 ;  /* 0x0000000411117836 */ /* 0x000fc60000000000 */
[----:B------:R4:W-:Y:S04]  /*1130*/  STG.E desc[UR36][R24.64+0xc], R9 ;  /* 0x00000c0918007986 */ /* 0x0009e8000c101924 */
.L_x_26:
[----:B------:R-:W-:-:S13]  /*1140*/  ISETP.NE.AND P0, PT, R23, RZ, PT ;  /* 0x000000ff1700720c */ /* 0x000fda0003f05270 */
[----:B------:R-:W-:Y:S05]  /*1150*/  @!P0 EXIT ;  /* 0x000000000000894d */ /* 0x000fea0003800000 */
[----:B------:R-:W-:-:S13]  /*1160*/  ISETP.NE.AND P0, PT, R23, 0x1, PT ;  /* 0x000000011700780c */ /* 0x000fda0003f05270 */
[----:B------:R-:W-:Y:S05]  /*1170*/  @!P0 BRA `(.L_x_35) ;  /* 0x0000000000a88947 */ /* 0x000fea0003800000 */
[----:B-123--:R-:W1:Y:S02]  /*1180*/  LDC.64 R18, c[0x0][0x380] ;  /* 0x0000e000ff127b82 */ /* 0x00ee640000000a00 */
[----:B-1----:R-:W-:-:S05]  /*1190*/  IMAD.WIDE.U32 R18, R17, 0x4, R18 ;  /* 0x0000000411127825 */ /* 0x002fca00078e0012 */
[----:B------:R-:W2:Y:S01]  /*11a0*/  LDG.E R11, desc[UR36][R18.64] ;  /* 0x00000024120b7981 */ /* 0x000ea2000c1e1900 */
[-C--:B------:R-:W-:Y:S02]  /*11b0*/  MOV R0, R17.reuse ;  /* 0x0000001100007202 */ /* 0x080fe40000000f00 */
[----:B--2---:R-:W-:-:S13]  /*11c0*/  ISETP.NE.AND P0, PT, R11, R17, PT ;  /* 0x000000110b00720c */ /* 0x004fda0003f05270 */
[----:B------:R-:W-:Y:S05]  /*11d0*/  @!P0 BRA `(.L_x_36) ;  /* 0x0000000000388947 */ /* 0x000fea0003800000 */
[----:B------:R-:W1:Y:S01]  /*11e0*/  LDC R8, c[0x0][0x38c] ;  /* 0x0000e300ff087b82 */ /* 0x000e620000000800 */
[--C-:B----4-:R-:W-:Y:S01]  /*11f0*/  IMAD.MOV.U32 R9, RZ, RZ, R17.reuse ;  /* 0x000000ffff097224 */ /* 0x110fe200078e0011 */
[----:B------:R-:W-:Y:S01]  /*1200*/  MOV R0, 0x0 ;  /* 0x0000000000007802 */ /* 0x000fe20000000f00 */
[----:B------:R-:W-:Y:S01]  /*1210*/  IMAD.MOV.U32 R10, RZ, RZ, R17 ;  /* 0x000000ffff0a7224 */ /* 0x000fe200078e0011 */
[----:B------:R-:W2:Y:S01]  /*1220*/  LDCU.64 UR4, c[0x4][0x18] ;  /* 0x01000300ff0477ac */ /* 0x000ea20008000a00 */
[----:B------:R-:W-:Y:S01]  /*1230*/  IMAD.MOV.U32 R6, RZ, RZ, R22 ;  /* 0x000000ffff067224 */ /* 0x000fe200078e0016 */
[----:B------:R-:W-:Y:S02]  /*1240*/  MOV R7, R2 ;  /* 0x0000000200077202 */ /* 0x000fe40000000f00 */
[----:B------:R3:W4:Y:S01]  /*1250*/  LDC.64 R12, c[0x4][R0] ;  /* 0x01000000000c7b82 */ /* 0x0007220000000a00 */
[----:B--2---:R-:W-:Y:S01]  /*1260*/  MOV R4, UR4 ;  /* 0x0000000400047c02 */ /* 0x004fe20008000f00 */
[----:B------:R-:W-:Y:S01]  /*1270*/  IMAD.U32 R5, RZ, RZ, UR5 ;  /* 0x00000005ff057e24 */ /* 0x000fe2000f8e00ff */
[----:B-1----:R3:W-:Y:S06]  /*1280*/  STL.128 [R1], R8 ;  /* 0x0000000801007387 */ /* 0x0027ec0000100c00 */
[----:B------:R-:W-:-:S07]  /*1290*/  LEPC R20, `(.L_x_37) ;  /* 0x000000001014794e */ /* 0x000fce0000000000 */
[----:B0--34-:R-:W-:Y:S05]  /*12a0*/  CALL.ABS.NOINC R12 ;  /* 0x000000000c007343 */ /* 0x019fea0003c00000 */
.L_x_37:
[----:B------:R1:W5:Y:S02]  /*12b0*/  LDG.E R0, desc[UR36][R18.64] ;  /* 0x0000002412007981 */ /* 0x000364000c1e1900 */
.L_x_36:
[----:B------:R-:W2:Y:S01]  /*12c0*/  LDG.E R11, desc[UR36][R18.64+0x4] ;  /* 0x00000424120b7981 */ /* 0x000ea2000c1e1900 */
[----:B-----5:R-:W-:Y:S02]  /*12d0*/  IMAD.SHL.U32 R3, R0, 0x2, RZ ;  /* 0x0000000200037824 */ /* 0x020fe400078e00ff */
[----:B----4-:R-:W-:-:S03]  /*12e0*/  VIADD R9, R17, 0x1 ;  /* 0x0000000111097836 */ /* 0x010fc60000000000 */
        /* <DEDUP_REMOVED lines=15> */
.L_x_39:
[----:B------:R2:W5:Y:S02]  /*13e0*/  LDG.E R9, desc[UR36][R18.64+0x4] ;  /* 0x0000042412097981 */ /* 0x000564000c1e1900 */
.L_x_38:
[----:B-----5:R-:W-:Y:S01]  /*13f0*/  IMAD.SHL.U32 R9, R9, 0x2, RZ ;  /* 0x0000000209097824 */ /* 0x020fe200078e00ff */
[----:B------:R-:W-:-:S04]  /*1400*/  IADD3 R17, PT, PT, R17, 0x2, RZ ;  /* 0x0000000211117810 */ /* 0x000fc80007ffe0ff */
[----:B------:R3:W-:Y:S03]  /*1410*/  STG.E desc[UR36][R18.64+0x4], R9 ;  /* 0x0000040912007986 */ /* 0x0007e6000c101924 */
.L_x_35:
[----:B------:R-:W5:Y:S02]  /*1420*/  LDC R0, c[0x0][0x388] ;  /* 0x0000e200ff007b82 */ /* 0x000f640000000800 */
[----:B-----5:R-:W-:-:S04]  /*1430*/  LOP3.LUT R0, R0, 0x1, RZ, 0xc0, !PT ;  /* 0x0000000100007812 */ /* 0x020fc800078ec0ff */
[----:B------:R-:W-:-:S13]  /*1440*/  ISETP.NE.U32.AND P0, PT, R0, 0x1, PT ;  /* 0x000000010000780c */ /* 0x000fda0003f05070 */
[----:B------:R-:W-:Y:S05]  /*1450*/  @P0 EXIT ;  /* 0x000000000000094d */ /* 0x000fea0003800000 */
[----:B-123--:R-:W1:Y:S02]  /*1460*/  LDC.64 R18, c[0x0][0x380] ;  /* 0x0000e000ff127b82 */ /* 0x00ee640000000a00 */
[----:B-1----:R-:W-:-:S05]  /*1470*/  IMAD.WIDE.U32 R18, R17, 0x4, R18 ;  /* 0x0000000411127825 */ /* 0x002fca00078e0012 */
[----:B------:R-:W2:Y:S02]  /*1480*/  LDG.E R11, desc[UR36][R18.64] ;  /* 0x00000024120b7981 */ /* 0x000ea4000c1e1900 */
        /* <DEDUP_REMOVED lines=15> */
.L_x_41:
[----:B------:R1:W5:Y:S02]  /*1580*/  LDG.E R17, desc[UR36][R18.64] ;  /* 0x0000002412117981 */ /* 0x000364000c1e1900 */
.L_x_40:
[----:B-----5:R-:W-:-:S05]  /*1590*/  IMAD.SHL.U32 R17, R17, 0x2, RZ ;  /* 0x0000000211117824 */ /* 0x020fca00078e00ff */
[----:B------:R-:W-:Y:S01]  /*15a0*/  STG.E desc[UR36][R18.64], R17 ;  /* 0x0000001112007986 */ /* 0x000fe2000c101924 */
[----:B------:R-:W-:Y:S05]  /*15b0*/  EXIT ;  /* 0x000000000000794d */ /* 0x000fea0003800000 */
.L_x_42:
[----:B------:R-:W-:-:S00]  /*15c0*/  BRA `(.L_x_42) ;  /* 0xfffffffc00fc7947 */ /* 0x000fc0000383ffff */
[----:B------:R-:W-:-:S00]  /*15d0*/  NOP ;  /* 0x0000000000007918 */ /* 0x000fc00000000000 */
        /* <DEDUP_REMOVED lines=10> */
.L_x_94:


//--------------------- .text._Z12dtnt_sum_addPiiiS_i --------------------------
	.section	.text._Z12dtnt_sum_addPiiiS_i,"ax",@progbits
	.align	128
        .global         _Z12dtnt_sum_addPiiiS_i
        .type           _Z12dtnt_sum_addPiiiS_i,@function
        .size           _Z12dtnt_sum_addPiiiS_i,(.L_x_95 - _Z12dtnt_sum_addPiiiS_i)
        .other          _Z12dtnt_sum_addPiiiS_i,@"STO_CUDA_ENTRY STV_DEFAULT"
_Z12dtnt_sum_addPiiiS_i:
.text._Z12dtnt_sum_addPiiiS_i:
[----:B------:R-:W0:Y:S01]  /*0000*/  LDC R1, c[0x0][0x37c] ;  /* 0x0000df00ff017b82 */ /* 0x000e220000000800 */
[----:B------:R-:W1:Y:S01]  /*0010*/  LDCU UR4, c[0x0][0x388] ;  /* 0x00007100ff0477ac */ /* 0x000e620008000800 */
[----:B0-----:R-:W-:Y:S02]  /*0020*/  VIADD R1, R1, 0xfffffff0 ;  /* 0xfffffff001017836 */ /* 0x001fe40000000000 */
[----:B------:R-:W-:Y:S01]  /*0030*/  IMAD.MOV.U32 R25, RZ, RZ, RZ ;  /* 0x000000ffff197224 */ /* 0x000fe200078e00ff */
[----:B------:R-:W0:Y:S01]  /*0040*/  LDCU UR5, c[0x0][0x2f8] ;  /* 0x00005f00ff0577ac */ /* 0x000e220008000800 */
[----:B------:R-:W2:Y:S01]  /*0050*/  LDCU UR6, c[0x0][0x2fc] ;  /* 0x00005f80ff0677ac */ /* 0x000ea20008000800 */
[----:B------:R-:W3:Y:S01]  /*0060*/  LDCU.64 UR36, c[0x0][0x358] ;  /* 0x00006b00ff2477ac */ /* 0x000ee20008000a00 */
[----:B-1----:R-:W-:Y:S01]  /*0070*/  UISETP.GE.AND UP0, UPT, UR4, 0x1, UPT ;  /* 0x000000010400788c */ /* 0x002fe2000bf06270 */
[----:B0-----:R-:W-:-:S05]  /*0080*/  IADD3 R32, P0, PT, R1, UR5, RZ ;  /* 0x0000000501207c10 */ /* 0x001fca000ff1e0ff */
[----:B--2---:R-:W-:-:S03]  /*0090*/  IMAD.X R2, RZ, RZ, UR6, P0 ;  /* 0x00000006ff027e24 */ /* 0x004fc600080e06ff */
[----:B---3--:R-:W-:Y:S05]  /*00a0*/  BRA.U !UP0, `(.L_x_43) ;  /* 0x0000001108f47547 */ /* 0x008fea000b800000 */
[----:B------:R-:W-:Y:S01]  /*00b0*/  UISETP.GE.U32.AND UP0, UPT, UR4, 0x8, UPT ;  /* 0x000000080400788c */ /* 0x000fe2000bf06070 */
[----:B------:R-:W-:Y:S02]  /*00c0*/  HFMA2 R25, -RZ, RZ, 0, 0 ;  /* 0x00000000ff197431 */ /* 0x000fe400000001ff */
[----:B------:R-:W-:Y:S01]  /*00d0*/  IMAD.MOV.U32 R17, RZ, RZ, RZ ;  /* 0x000000ffff117224 */ /* 0x000fe200078e00ff */
[----:B------:R-:W-:-:S05]  /*00e0*/  ULOP3.LUT UR38, UR4, 0x7, URZ, 0xc0, !UPT ;  /* 0x0000000704267892 */ /* 0x000fca000f8ec0ff */
[----:B------:R-:W-:Y:S07]  /*00f0*/  BRA.U !UP0, `(.L_x_44) ;  /* 0x0000000908987547 */ /* 0x000fee000b800000 */
[----:B------:R-:W-:Y:S01]  /*0100*/  ULOP3.LUT UR4, UR4, 0x7ffffff8, URZ, 0xc0, !UPT ;  /* 0x7ffffff804047892 */ /* 0x000fe2000f8ec0ff */
[----:B------:R-:W-:Y:S01]  /*0110*/  BSSY.RECONVERGENT B7, `(.L_x_44) ;  /* 0x00000a4000077945 */ /* 0x000fe20003800200 */
[----:B------:R-:W-:Y:S02]  /*0120*/  IMAD.MOV.U32 R25, RZ, RZ, RZ ;  /* 0x000000ffff197224 */ /* 0x000fe400078e00ff */
[----:B------:R-:W-:Y:S02]  /*0130*/  IMAD.MOV.U32 R29, RZ, RZ, RZ ;  /* 0x000000ffff1d7224 */ /* 0x000fe400078e00ff */
[----:B------:R-:W-:-:S07]  /*0140*/  MOV R17, UR4 ;  /* 0x0000000400117c02 */ /* 0x000fce0008000f00 */
.L_x_69:
[----:B01234-:R-:W0:Y:S02]  /*0150*/  LDC.64 R18, c[0x0][0x380] ;  /* 0x0000e000ff127b82 */ /* 0x01fe240000000a00 */
[----:B0-----:R-:W-:-:S05]  /*0160*/  IMAD.WIDE.U32 R18, R29, 0x4, R18 ;  /* 0x000000041d127825 */ /* 0x001fca00078e0012 */
[----:B------:R-:W2:Y:S01]  /*0170*/  LDG.E R31, desc[UR36][R18.64] ;  /* 0x00000024121f7981 */ /* 0x000ea2000c1e1900 */
[----:B------:R-:W-:Y:S01]  /*0180*/  IMAD.SHL.U32 R30, R29, 0x2, RZ ;  /* 0x000000021d1e7824 */ /* 0x000fe200078e00ff */
[----:B------:R-:W-:Y:S04]  /*0190*/  BSSY.RECONVERGENT B6, `(.L_x_45) ;  /* 0x000000f000067945 */ /* 0x000fe80003800200 */
[----:B--2---:R-:W-:-:S13]  /*01a0*/  ISETP.NE.AND P0, PT, R30, R31, PT ;  /* 0x0000001f1e00720c */ /* 0x004fda0003f05270 */
[----:B------:R-:W-:Y:S05]  /*01b0*/  @!P0 BRA `(.L_x_46) ;  /* 0x0000000000308947 */ /* 0x000fea0003800000 */
[----:B------:R-:W0:Y:S01]  /*01c0*/  LDC R28, c[0x0][0x38c] ;  /* 0x0000e300ff1c7b82 */ /* 0x000e220000000800 */
[----:B------:R-:W-:Y:S01]  /*01d0*/  MOV R0, 0x0 ;  /* 0x0000000000007802 */ /* 0x000fe20000000f00 */
[----:B------:R-:W1:Y:S01]  /*01e0*/  LDCU.64 UR4, c[0x4][0x8] ;  /* 0x01000100ff0477ac */ /* 0x000e620008000a00 */
[----:B------:R-:W-:Y:S01]  /*01f0*/  MOV R6, R32 ;  /* 0x0000002000067202 */ /* 0x000fe20000000f00 */
[----:B------:R-:W-:-:S04]  /*0200*/  IMAD.MOV.U32 R7, RZ, RZ, R2 ;  /* 0x000000ffff077224 */ /* 0x000fc800078e0002 */
[----:B------:R2:W3:Y:S01]  /*0210*/  LDC.64 R8, c[0x4][R0] ;  /* 0x0100000000087b82 */ /* 0x0004e20000000a00 */
[----:B-1----:R-:W-:Y:S02]  /*0220*/  IMAD.U32 R4, RZ, RZ, UR4 ;  /* 0x00000004ff047e24 */ /* 0x002fe4000f8e00ff */
[----:B------:R-:W-:Y:S01]  /*0230*/  IMAD.U32 R5, RZ, RZ, UR5 ;  /* 0x00000005ff057e24 */ /* 0x000fe2000f8e00ff */
[----:B0-----:R2:W-:Y:S06]  /*0240*/  STL.128 [R1], R28 ;  /* 0x0000001c01007387 */ /* 0x0015ec0000100c00 */
[----:B------:R-:W-:-:S07]  /*0250*/  LEPC R20, `(.L_x_47) ;  /* 0x000000001014794e */ /* 0x000fce0000000000 */
[----:B--23--:R-:W-:Y:S05]  /*0260*/  CALL.ABS.NOINC R8 ;  /* 0x0000000008007343 */ /* 0x00cfea0003c00000 */
.L_x_47:
[----:B------:R0:W5:Y:S02]  /*0270*/  LDG.E R31, desc[UR36][R18.64] ;  /* 0x00000024121f7981 */ /* 0x000164000c1e1900 */
.L_x_46:
[----:B------:R-:W-:Y:S05]  /*0280*/  BSYNC.RECONVERGENT B6 ;  /* 0x0000000000067941 */ /* 0x000fea0003800200 */
.L_x_45:
[----:B------:R-:W2:Y:S01]  /*0290*/  LDG.E R11, desc[UR36][R18.64+0x4] ;  /* 0x00000424120b7981 */ /* 0x000ea2000c1e1900 */
[----:B------:R-:W-:Y:S01]  /*02a0*/  VIADD R9, R29, 0x1 ;  /* 0x000000011d097836 */ /* 0x000fe20000000000 */
[----:B------:R-:W-:Y:S03]  /*02b0*/  BSSY.RECONVERGENT B6, `(.L_x_48) ;  /* 0x0000010000067945 */ /* 0x000fe60003800200 */
[----:B------:R-:W-:-:S05]  /*02c0*/  IMAD.SHL.U32 R10, R9, 0x2, RZ ;  /* 0x00000002090a7824 */ /* 0x000fca00078e00ff */
[----:B--2---:R-:W-:-:S13]  /*02d0*/  ISETP.NE.AND P0, PT, R10, R11, PT ;  /* 0x0000000b0a00720c */ /* 0x004fda0003f05270 */
[----:B------:R-:W-:Y:S05]  /*02e0*/  @!P0 BRA `(.L_x_49) ;  /* 0x0000000000308947 */ /* 0x000fea0003800000 */
[----:B------:R-:W1:Y:S01]  /*02f0*/  LDC R8, c[0x0][0x38c] ;  /* 0x0000e300ff087b82 */ /* 0x000e620000000800 */
[----:B------:R-:W-:Y:S01]  /*0300*/  MOV R12, 0x0 ;  /* 0x00000000000c7802 */ /* 0x000fe20000000f00 */
[----:B------:R-:W2:Y:S01]  /*0310*/  LDCU.64 UR4, c[0x4][0x8] ;  /* 0x01000100ff0477ac */ /* 0x000ea20008000a00 */
[----:B------:R-:W-:Y:S02]  /*0320*/  IMAD.MOV.U32 R6, RZ, RZ, R32 ;  /* 0x000000ffff067224 */ /* 0x000fe400078e0020 */
[----:B------:R-:W-:-:S03]  /*0330*/  IMAD.MOV.U32 R7, RZ, RZ, R2 ;  /* 0x000000ffff077224 */ /* 0x000fc600078e0002 */
[----:B------:R-:W3:Y:S01]  /*0340*/  LDC.64 R12, c[0x4][R12] ;  /* 0x010000000c0c7b82 */ /* 0x000ee20000000a00 */
[----:B--2---:R-:W-:Y:S01]  /*0350*/  MOV R4, UR4 ;  /* 0x0000000400047c02 */ /* 0x004fe20008000f00 */
[----:B------:R-:W-:Y:S01]  /*0360*/  IMAD.U32 R5, RZ, RZ, UR5 ;  /* 0x00000005ff057e24 */ /* 0x000fe2000f8e00ff */
[----:B-1----:R1:W-:Y:S06]  /*0370*/  STL.128 [R1], R8 ;  /* 0x0000000801007387 */ /* 0x0023ec0000100c00 */
[----:B------:R-:W-:-:S07]  /*0380*/  LEPC R20, `(.L_x_50) ;  /* 0x000000001014794e */ /* 0x000fce0000000000 */
[----:B01-3-5:R-:W-:Y:S05]  /*0390*/  CALL.ABS.NOINC R12 ;  /* 0x000000000c007343 */ /* 0x02bfea0003c00000 */
.L_x_50:
[----:B------:R1:W5:Y:S02]  /*03a0*/  LDG.E R11, desc[UR36][R18.64+0x4] ;  /* 0x00000424120b7981 */ /* 0x000364000c1e1900 */
.L_x_49:
[----:B------:R-:W-:Y:S05]  /*03b0*/  BSYNC.RECONVERGENT B6 ;  /* 0x0000000000067941 */ /* 0x000fea0003800200 */
.L_x_48:
[----:B------:R-:W2:Y:S01]  /*03c0*/  LDG.E R23, desc[UR36][R18.64+0x8] ;  /* 0x0000082412177981 */ /* 0x000ea2000c1e1900 */
[----:B------:R-:W-:Y:S01]  /*03d0*/  IADD3 R21, PT, PT, R29, 0x2, RZ ;  /* 0x000000021d157810 */ /* 0x000fe20007ffe0ff */
[----:B------:R-:W-:Y:S01]  /*03e0*/  BSSY.RECONVERGENT B6, `(.L_x_51) ;  /* 0x0000011000067945 */ /* 0x000fe20003800200 */
[----:B-----5:R-:W-:-:S03]  /*03f0*/  IADD3 R16, PT, PT, R11, R31, R25 ;  /* 0x0000001f0b107210 */ /* 0x020fc60007ffe019 */
[----:B------:R-:W-:-:S05]  /*0400*/  IMAD.SHL.U32 R22, R21, 0x2, RZ ;  /* 0x0000000215167824 */ /* 0x000fca00078e00ff */
[----:B--2---:R-:W-:-:S13]  /*0410*/  ISETP.NE.AND P0, PT, R22, R23, PT ;  /* 0x000000171600720c */ /* 0x004fda0003f05270 */
[----:B------:R-:W-:Y:S05]  /*0420*/  @!P0 BRA `(.L_x_52) ;  /* 0x0000000000308947 */ /* 0x000fea0003800000 */
[----:B------:R-:W2:Y:S01]  /*0430*/  LDC R20, c[0x0][0x38c] ;  /* 0x0000e300ff147b82 */ /* 0x000ea20000000800 */
[----:B------:R-:W-:Y:S01]  /*0440*/  MOV R0, 0x0 ;  /* 0x0000000000007802 */ /* 0x000fe20000000f00 */
[----:B------:R-:W3:Y:S01]  /*0450*/  LDCU.64 UR4, c[0x4][0x8] ;  /* 0x01000100ff0477ac */ /* 0x000ee20008000a00 */
[----:B------:R-:W-:Y:S01]  /*0460*/  MOV R6, R32 ;  /* 0x0000002000067202 */ /* 0x000fe20000000f00 */
[----:B------:R-:W-:-:S04]  /*0470*/  IMAD.MOV.U32 R7, RZ, RZ, R2 ;  /* 0x000000ffff077224 */ /* 0x000fc800078e0002 */
[----:B------:R4:W0:Y:S01]  /*0480*/  LDC.64 R8, c[0x4][R0] ;  /* 0x0100000000087b82 */ /* 0x0008220000000a00 */
[----:B---3--:R-:W-:Y:S02]  /*0490*/  IMAD.U32 R4, RZ, RZ, UR4 ;  /* 0x00000004ff047e24 */ /* 0x008fe4000f8e00ff */
[----:B------:R-:W-:Y:S01]  /*04a0*/  IMAD.U32 R5, RZ, RZ, UR5 ;  /* 0x00000005ff057e24 */ /* 0x000fe2000f8e00ff */
[----:B--2---:R4:W-:Y:S06]  /*04b0*/  STL.128 [R1], R20 ;  /* 0x0000001401007387 */ /* 0x0049ec0000100c00 */
[----:B----4-:R-:W-:-:S07]  /*04c0*/  LEPC R20, `(.L_x_53) ;  /* 0x000000001014794e */ /* 0x010fce0000000000 */
[----:B01----:R-:W-:Y:S05]  /*04d0*/  CALL.ABS.NOINC R8 ;  /* 0x0000000008007343 */ /* 0x003fea0003c00000 */
.L_x_53:
[----:B------:R2:W5:Y:S02]  /*04e0*/  LDG.E R23, desc[UR36][R18.64+0x8] ;  /* 0x0000082412177981 */ /* 0x000564000c1e1900 */
.L_x_52:
[----:B------:R-:W-:Y:S05]  /*04f0*/  BSYNC.RECONVERGENT B6 ;  /* 0x0000000000067941 */ /* 0x000fea0003800200 */
.L_x_51:
[----:B------:R-:W3:Y:S01]  /*0500*/  LDG.E R11, desc[UR36][R18.64+0xc] ;  /* 0x00000c24120b7981 */ /* 0x000ee2000c1e1900 */
[----:B------:R-:W-:Y:S01]  /*0510*/  VIADD R9, R29, 0x3 ;  /* 0x000000031d097836 */ /* 0x000fe20000000000 */
[----:B------:R-:W-:Y:S03]  /*0520*/  BSSY.RECONVERGENT B6, `(.L_x_54) ;  /* 0x0000010000067945 */ /* 0x000fe60003800200 */
[----:B------:R-:W-:-:S05]  /*0530*/  IMAD.SHL.U32 R10, R9, 0x2, RZ ;  /* 0x00000002090a7824 */ /* 0x000fca00078e00ff */
[----:B---3--:R-:W-:-:S13]  /*0540*/  ISETP.NE.AND P0, PT, R10, R11, PT ;  /* 0x0000000b0a00720c */ /* 0x008fda0003f05270 */
[----:B------:R-:W-:Y:S05]  /*0550*/  @!P0 BRA `(.L_x_55) ;  /* 0x0000000000308947 */ /* 0x000fea0003800000 */
[----:B------:R-:W3:Y:S01]  /*0560*/  LDC R8, c[0x0][0x38c] ;  /* 0x0000e300ff087b82 */ /* 0x000ee20000000800 */
[----:B------:R-:W-:Y:S01]  /*0570*/  MOV R12, 0x0 ;  /* 0x00000000000c7802 */ /* 0x000fe20000000f00 */
[----:B------:R-:W4:Y:S01]  /*0580*/  LDCU.64 UR4, c[0x4][0x8] ;  /* 0x01000100ff0477ac */ /* 0x000f220008000a00 */
[----:B------:R-:W-:Y:S02]  /*0590*/  IMAD.MOV.U32 R6, RZ, RZ, R32 ;  /* 0x000000ffff067224 */ /* 0x000fe400078e0020 */
[----:B------:R-:W-:-:S03]  /*05a0*/  IMAD.MOV.U32 R7, RZ, RZ, R2 ;  /* 0x000000ffff077224 */ /* 0x000fc600078e0002 */
[----:B------:R-:W0:Y:S01]  /*05b0*/  LDC.64 R12, c[0x4][R12] ;  /* 0x010000000c0c7b82 */ /* 0x000e220000000a00 */
[----:B----4-:R-:W-:Y:S01]  /*05c0*/  MOV R4, UR4 ;  /* 0x0000000400047c02 */ /* 0x010fe20008000f00 */
[----:B------:R-:W-:Y:S01]  /*05d0*/  IMAD.U32 R5, RZ, RZ, UR5 ;  /* 0x00000005ff057e24 */ /* 0x000fe2000f8e00ff */
[----:B---3--:R3:W-:Y:S06]  /*05e0*/  STL.128 [R1], R8 ;  /* 0x0000000801007387 */ /* 0x0087ec0000100c00 */
[----:B------:R-:W-:-:S07]  /*05f0*/  LEPC R20, `(.L_x_56) ;  /* 0x000000001014794e */ /* 0x000fce0000000000 */
[----:B0123-5:R-:W-:Y:S05]  /*0600*/  CALL.ABS.NOINC R12 ;  /* 0x000000000c007343 */ /* 0x02ffea0003c00000 */
.L_x_56:
[----:B------:R3:W5:Y:S02]  /*0610*/  LDG.E R11, desc[UR36][R18.64+0xc] ;  /* 0x00000c24120b7981 */ /* 0x000764000c1e1900 */
.L_x_55:
[----:B------:R-:W-:Y:S05]  /*0620*/  BSYNC.RECONVERGENT B6 ;  /* 0x0000000000067941 */ /* 0x000fea0003800200 */
.L_x_54:
[----:B------:R-:W4:Y:S01]  /*0630*/  LDG.E R27, desc[UR36][R18.64+0x10] ;  /* 0x00001024121b7981 */ /* 0x000f22000c1e1900 */
[----:B------:R-:W-:Y:S01]  /*0640*/  IADD3 R25, PT, PT, R29, 0x4, RZ ;  /* 0x000000041d197810 */ /* 0x000fe20007ffe0ff */
[----:B------:R-:W-:Y:S01]  /*0650*/  BSSY.RECONVERGENT B6, `(.L_x_57) ;  /* 0x0000011000067945 */ /* 0x000fe20003800200 */
[----:B-----5:R-:W-:-:S03]  /*0660*/  IADD3 R16, PT, PT, R11, R23, R16 ;  /* 0x000000170b107210 */ /* 0x020fc60007ffe010 */
[----:B------:R-:W-:-:S05]  /*0670*/  IMAD.SHL.U32 R26, R25, 0x2, RZ ;  /* 0x00000002191a7824 */ /* 0x000fca00078e00ff */
[----:B----4-:R-:W-:-:S13]  /*0680*/  ISETP.NE.AND P0, PT, R26, R27, PT ;  /* 0x0000001b1a00720c */ /* 0x010fda0003f05270 */
[----:B------:R-:W-:Y:S05]  /*0690*/  @!P0 BRA `(.L_x_58) ;  /* 0x0000000000308947 */ /* 0x000fea0003800000 */
[----:B------:R-:W4:Y:S01]  /*06a0*/  LDC R24, c[0x0][0x38c] ;  /* 0x0000e300ff187b82 */ /* 0x000f220000000800 */
[----:B------:R-:W-:Y:S01]  /*06b0*/  MOV R0, 0x0 ;  /* 0x0000000000007802 */ /* 0x000fe20000000f00 */
[----:B------:R-:W5:Y:S01]  /*06c0*/  LDCU.64 UR4, c[0x4][0x8] ;  /* 0x01000100ff0477ac */ /* 0x000f620008000a00 */
[----:B------:R-:W-:Y:S01]  /*06d0*/  MOV R6, R32 ;  /* 0x0000002000067202 */ /* 0x000fe20000000f00 */
[----:B------:R-:W-:-:S04]  /*06e0*/  IMAD.MOV.U32 R7, RZ, RZ, R2 ;  /* 0x000000ffff077224 */ /* 0x000fc800078e0002 */
[----:B------:R0:W0:Y:S01]  /*06f0*/  LDC.64 R8, c[0x4][R0] ;  /* 0x0100000000087b82 */ /* 0x0000220000000a00 */
[----:B-----5:R-:W-:Y:S02]  /*0700*/  IMAD.U32 R4, RZ, RZ, UR4 ;  /* 0x00000004ff047e24 */ /* 0x020fe4000f8e00ff */
[----:B------:R-:W-:Y:S01]  /*0710*/  IMAD.U32 R5, RZ, RZ, UR5 ;  /* 0x00000005ff057e24 */ /* 0x000fe2000f8e00ff */
[----:B----4-:R4:W-:Y:S06]  /*0720*/  STL.128 [R1], R24 ;  /* 0x0000001801007387 */ /* 0x0109ec0000100c00 */
[----:B------:R-:W-:-:S07]  /*0730*/  LEPC R20, `(.L_x_59) ;  /* 0x000000001014794e */ /* 0x000fce0000000000 */
[----:B01234-:R-:W-:Y:S05]  /*0740*/  CALL.ABS.NOINC R8 ;  /* 0x0000000008007343 */ /* 0x01ffea0003c00000 */
.L_x_59:
[----:B------:R4:W5:Y:S02]  /*0750*/  LDG.E R27, desc[UR36][R18.64+0x10] ;  /* 0x00001024121b7981 */ /* 0x000964000c1e1900 */
.L_x_58:
[----:B------:R-:W-:Y:S05]  /*0760*/  BSYNC.RECONVERGENT B6 ;  /* 0x0000000000067941 */ /* 0x000fea0003800200 */
.L_x_57:
[----:B------:R-:W2:Y:S01]  /*0770*/  LDG.E R11, desc[UR36][R18.64+0x14] ;  /* 0x00001424120b7981 */ /* 0x000ea2000c1e1900 */
[----:B------:R-:W-:Y:S01]  /*0780*/  VIADD R9, R29, 0x5 ;  /* 0x000000051d097836 */ /* 0x000fe20000000000 */
[----:B------:R-:W-:Y:S03]  /*0790*/  BSSY.RECONVERGENT B6, `(.L_x_60) ;  /* 0x0000010000067945 */ /* 0x000fe60003800200 */
[----:B------:R-:W-:-:S05]  /*07a0*/  IMAD.SHL.U32 R10, R9, 0x2, RZ ;  /* 0x00000002090a7824 */ /* 0x000fca00078e00ff */
[----:B--2---:R-:W-:-:S13]  /*07b0*/  ISETP.NE.AND P0, PT, R10, R11, PT ;  /* 0x0000000b0a00720c */ /* 0x004fda0003f05270 */
[----:B------:R-:W-:Y:S05]  /*07c0*/  @!P0 BRA `(.L_x_61) ;  /* 0x0000000000308947 */ /* 0x000fea0003800000 */
[----:B------:R-:W2:Y:S01]  /*07d0*/  LDC R8, c[0x0][0x38c] ;  /* 0x0000e300ff087b82 */ /* 0x000ea20000000800 */
[----:B------:R-:W-:Y:S01]  /*07e0*/  MOV R12, 0x0 ;  /* 0x00000000000c7802 */ /* 0x000fe20000000f00 */
[----:B------:R-:W0:Y:S01]  /*07f0*/  LDCU.64 UR4, c[0x4][0x8] ;  /* 0x01000100ff0477ac */ /* 0x000e220008000a00 */
[----:B------:R-:W-:Y:S02]  /*0800*/  IMAD.MOV.U32 R6, RZ, RZ, R32 ;  /* 0x000000ffff067224 */ /* 0x000fe400078e0020 */
[----:B------:R-:W-:-:S03]  /*0810*/  IMAD.MOV.U32 R7, RZ, RZ, R2 ;  /* 0x000000ffff077224 */ /* 0x000fc600078e0002 */
[----:B------:R-:W1:Y:S01]  /*0820*/  LDC.64 R12, c[0x4][R12] ;  /* 0x010000000c0c7b82 */ /* 0x000e620000000a00 */
[----:B0-----:R-:W-:Y:S01]  /*0830*/  MOV R4, UR4 ;  /* 0x0000000400047c02 */ /* 0x001fe20008000f00 */
[----:B------:R-:W-:Y:S01]  /*0840*/  IMAD.U32 R5, RZ, RZ, UR5 ;  /* 0x00000005ff057e24 */ /* 0x000fe2000f8e00ff */
[----:B--2---:R0:W-:Y:S06]  /*0850*/  STL.128 [R1], R8 ;  /* 0x0000000801007387 */ /* 0x0041ec0000100c00 */
[----:B------:R-:W-:-:S07]  /*0860*/  LEPC R20, `(.L_x_62) ;  /* 0x000000001014794e */ /* 0x000fce0000000000 */
[----:B01-345:R-:W-:Y:S05]  /*0870*/  CALL.ABS.NOINC R12 ;  /* 0x000000000c007343 */ /* 0x03bfea0003c00000 */
.L_x_62:
[----:B------:R2:W5:Y:S02]  /*0880*/  LDG.E R11, desc[UR36][R18.64+0x14] ;  /* 0x00001424120b7981 */ /* 0x000564000c1e1900 */
.L_x_61:
[----:B------:R-:W-:Y:S05]  /*0890*/  BSYNC.RECONVERGENT B6 ;  /* 0x0000000000067941 */ /* 0x000fea0003800200 */
.L_x_60:
[----:B------:R-:W3:Y:S01]  /*08a0*/  LDG.E R23, desc[UR36][R18.64+0x18] ;  /* 0x0000182412177981 */ /* 0x000ee2000c1e1900 */
[----:B------:R-:W-:Y:S01]  /*08b0*/  IADD3 R21, PT, PT, R29, 0x6, RZ ;  /* 0x000000061d157810 */ /* 0x000fe20007ffe0ff */
[----:B------:R-:W-:Y:S01]  /*08c0*/  BSSY.RECONVERGENT B6, `(.L_x_63) ;  /* 0x0000011000067945 */ /* 0x000fe20003800200 */
[----:B-----5:R-:W-:-:S03]  /*08d0*/  IADD3 R16, PT, PT, R11, R27, R16 ;  /* 0x0000001b0b107210 */ /* 0x020fc60007ffe010 */
[----:B------:R-:W-:-:S05]  /*08e0*/  IMAD.SHL.U32 R22, R21, 0x2, RZ ;  /* 0x0000000215167824 */ /* 0x000fca00078e00ff */
[----:B---3--:R-:W-:-:S13]  /*08f0*/  ISETP.NE.AND P0, PT, R22, R23, PT ;  /* 0x000000171600720c */ /* 0x008fda0003f05270 */
[----:B------:R-:W-:Y:S05]  /*0900*/  @!P0 BRA `(.L_x_64) ;  /* 0x0000000000308947 */ /* 0x000fea0003800000 */
[----:B------:R-:W3:Y:S01]  /*0910*/  LDC R20, c[0x0][0x38c] ;  /* 0x0000e300ff147b82 */ /* 0x000ee20000000800 */
[----:B------:R-:W-:Y:S01]  /*0920*/  MOV R0, 0x0 ;  /* 0x0000000000007802 */ /* 0x000fe20000000f00 */
[----:B------:R-:W5:Y:S01]  /*0930*/  LDCU.64 UR4, c[0x4][0x8] ;  /* 0x01000100ff0477ac */ /* 0x000f620008000a00 */
[----:B------:R-:W-:Y:S01]  /*0940*/  MOV R6, R32 ;  /* 0x0000002000067202 */ /* 0x000fe20000000f00 */
[----:B------:R-:W-:-:S04]  /*0950*/  IMAD.MOV.U32 R7, RZ, RZ, R2 ;  /* 0x000000ffff077224 */ /* 0x000fc800078e0002 */
[----:B------:R0:W0:Y:S01]  /*0960*/  LDC.64 R8, c[0x4][R0] ;  /* 0x0100000000087b82 */ /* 0x0000220000000a00 */
[----:B-----5:R-:W-:Y:S02]  /*0970*/  IMAD.U32 R4, RZ, RZ, UR4 ;  /* 0x00000004ff047e24 */ /* 0x020fe4000f8e00ff */
[----:B------:R-:W-:Y:S01]  /*0980*/  IMAD.U32 R5, RZ, RZ, UR5 ;  /* 0x00000005ff057e24 */ /* 0x000fe2000f8e00ff */
[----:B---3--:R3:W-:Y:S06]  /*0990*/  STL.128 [R1], R20 ;  /* 0x0000001401007387 */ /* 0x0087ec0000100c00 */
[----:B---3--:R-:W-:-:S07]  /*09a0*/  LEPC R20, `(.L_x_65) ;  /* 0x000000001014794e */ /* 0x008fce0000000000 */
[----:B012-4-:R-:W-:Y:S05]  /*09b0*/  CALL.ABS.NOINC R8 ;  /* 0x0000000008007343 */ /* 0x017fea0003c00000 */
.L_x_65:
[----:B------:R3:W5:Y:S02]  /*09c0*/  LDG.E R23, desc[UR36][R18.64+0x18] ;  /* 0x0000182412177981 */ /* 0x000764000c1e1900 */
.L_x_64:
[----:B------:R-:W-:Y:S05]  /*09d0*/  BSYNC.RECONVERGENT B6 ;  /* 0x0000000000067941 */ /* 0x000fea0003800200 */
.L_x_63:
        /* <DEDUP_REMOVED lines=17> */
.L_x_68:
[----:B------:R2:W5:Y:S02]  /*0af0*/  LDG.E R11, desc[UR36][R18.64+0x1c] ;  /* 0x00001c24120b7981 */ /* 0x000564000c1e1900 */
.L_x_67:
[----:B------:R-:W-:Y:S05]  /*0b00*/  BSYNC.RECONVERGENT B6 ;  /* 0x0000000000067941 */ /* 0x000fea0003800200 */
.L_x_66:
[----:B------:R-:W-:Y:S02]  /*0b10*/  IADD3 R29, PT, PT, R29, 0x8, RZ ;  /* 0x000000081d1d7810 */ /* 0x000fe40007ffe0ff */
[----:B-----5:R-:W-:Y:S02]  /*0b20*/  IADD3 R25, PT, PT, R11, R23, R16 ;  /* 0x000000170b197210 */ /* 0x020fe40007ffe010 */
[----:B------:R-:W-:-:S13]  /*0b30*/  ISETP.NE.AND P0, PT, R29, R17, PT ;  /* 0x000000111d00720c */ /* 0x000fda0003f05270 */
[----:B------:R-:W-:Y:S05]  /*0b40*/  @P0 BRA `(.L_x_69) ;  /* 0xfffffff400800947 */ /* 0x000fea000383ffff */
[----:B------:R-:W-:Y:S05]  /*0b50*/  BSYNC.RECONVERGENT B7 ;  /* 0x0000000000077941 */ /* 0x000fea0003800200 */
.L_x_44:
[----:B------:R-:W-:-:S09]  /*0b60*/  UISETP.NE.AND UP0, UPT, UR38, URZ, UPT ;  /* 0x000000ff2600728c */ /* 0x000fd2000bf05270 */
[----:B------:R-:W-:Y:S05]  /*0b70*/  BRA.U !UP0, `(.L_x_43) ;  /* 0x0000000908407547 */ /* 0x000fea000b800000 */
[----:B------:R-:W5:Y:S01]  /*0b80*/  LDC R24, c[0x0][0x388] ;  /* 0x0000e200ff187b82 */ /* 0x000f620000000800 */
[----:B------:R-:W-:Y:S01]  /*0b90*/  UISETP.GE.U32.AND UP0, UPT, UR38, 0x4, UPT ;  /* 0x000000042600788c */ /* 0x000fe2000bf06070 */
[----:B-----5:R-:W-:-:S08]  /*0ba0*/  LOP3.LUT R24, R24, 0x3, RZ, 0xc0, !PT ;  /* 0x0000000318187812 */ /* 0x020fd000078ec0ff */
[----:B------:R-:W-:Y:S05]  /*0bb0*/  BRA.U !UP0, `(.L_x_70) ;  /* 0x0000000508247547 */ /* 0x000fea000b800000 */
[----:B------:R-:W5:Y:S02]  /*0bc0*/  LDC.64 R26, c[0x0][0x380] ;  /* 0x0000e000ff1a7b82 */ /* 0x000f640000000a00 */
[----:B-----5:R-:W-:-:S05]  /*0bd0*/  IMAD.WIDE.U32 R26, R17, 0x4, R26 ;  /* 0x00000004111a7825 */ /* 0x020fca00078e001a */
[----:B01234-:R-:W2:Y:S01]  /*0be0*/  LDG.E R19, desc[UR36][R26.64] ;  /* 0x000000241a137981 */ /* 0x01fea2000c1e1900 */
[----:B------:R-:W-:-:S05]  /*0bf0*/  IMAD.SHL.U32 R18, R17, 0x2, RZ ;  /* 0x0000000211127824 */ /* 0x000fca00078e00ff */
        /* <DEDUP_REMOVED lines=13> */
.L_x_72:
[----:B------:R0:W5:Y:S02]  /*0cd0*/  LDG.E R19, desc[UR36][R26.64] ;  /* 0x000000241a137981 */ /* 0x000164000c1e1900 */
.L_x_71:
[----:B------:R-:W2:Y:S01]  /*0ce0*/  LDG.E R23, desc[UR36][R26.64+0x4] ;  /* 0x000004241a177981 */ /* 0x000ea2000c1e1900 */
[----:B------:R-:W-:Y:S01]  /*0cf0*/  VIADD R21, R17, 0x1 ;  /* 0x0000000111157836 */ /* 0x000fe20000000000 */
[----:B-----5:R-:W-:-:S03]  /*0d00*/  IADD3 R16, PT, PT, R25, R19, RZ ;  /* 0x0000001319107210 */ /* 0x020fc60007ffe0ff */
[----:B------:R-:W-:-:S05]  /*0d10*/  IMAD.SHL.U32 R22, R21, 0x2, RZ ;  /* 0x0000000215167824 */ /* 0x000fca00078e00ff */
[----:B--2---:R-:W-:-:S13]  /*0d20*/  ISETP.NE.AND P0, PT, R23, R22, PT ;  /* 0x000000161700720c */ /* 0x004fda0003f05270 */
[----:B------:R-:W-:Y:S05]  /*0d30*/  @!P0 BRA `(.L_x_73) ;  /* 0x0000000000308947 */ /* 0x000fea0003800000 */
[----:B------:R-:W1:Y:S01]  /*0d40*/  LDC R20, c[0x0][0x38c] ;  /* 0x0000e300ff147b82 */ /* 0x000e620000000800 */
[----:B------:R-:W-:Y:S01]  /*0d50*/  MOV R0, 0x0 ;  /* 0x0000000000007802 */ /* 0x000fe20000000f00 */
[----:B------:R-:W2:Y:S01]  /*0d60*/  LDCU.64 UR4, c[0x4][0x8] ;  /* 0x01000100ff0477ac */ /* 0x000ea20008000a00 */
[----:B------:R-:W-:Y:S01]  /*0d70*/  IMAD.MOV.U32 R6, RZ, RZ, R32 ;  /* 0x000000ffff067224 */ /* 0x000fe200078e0020 */
[----:B------:R-:W-:-:S04]  /*0d80*/  MOV R7, R2 ;  /* 0x0000000200077202 */ /* 0x000fc80000000f00 */
[----:B------:R3:W4:Y:S01]  /*0d90*/  LDC.64 R8, c[0x4][R0] ;  /* 0x0100000000087b82 */ /* 0x0007220000000a00 */
[----:B--2---:R-:W-:Y:S02]  /*0da0*/  IMAD.U32 R4, RZ, RZ, UR4 ;  /* 0x00000004ff047e24 */ /* 0x004fe4000f8e00ff */
[----:B------:R-:W-:Y:S01]  /*0db0*/  IMAD.U32 R5, RZ, RZ, UR5 ;  /* 0x00000005ff057e24 */ /* 0x000fe2000f8e00ff */
[----:B-1----:R3:W-:Y:S06]  /*0dc0*/  STL.128 [R1], R20 ;  /* 0x0000001401007387 */ /* 0x0027ec0000100c00 */
[----:B---3--:R-:W-:-:S07]  /*0dd0*/  LEPC R20, `(.L_x_74) ;  /* 0x000000001014794e */ /* 0x008fce0000000000 */
[----:B0---4-:R-:W-:Y:S05]  /*0de0*/  CALL.ABS.NOINC R8 ;  /* 0x0000000008007343 */ /* 0x011fea0003c00000 */
.L_x_74:
[----:B------:R1:W5:Y:S02]  /*0df0*/  LDG.E R23, desc[UR36][R26.64+0x4] ;  /* 0x000004241a177981 */ /* 0x000364000c1e1900 */
.L_x_73:
[----:B------:R-:W2:Y:S01]  /*0e00*/  LDG.E R11, desc[UR36][R26.64+0x8] ;  /* 0x000008241a0b7981 */ /* 0x000ea2000c1e1900 */
[----:B------:R-:W-:-:S04]  /*0e10*/  VIADD R9, R17, 0x2 ;  /* 0x0000000211097836 */ /* 0x000fc80000000000 */
[----:B------:R-:W-:-:S05]  /*0e20*/  IMAD.SHL.U32 R10, R9, 0x2, RZ ;  /* 0x00000002090a7824 */ /* 0x000fca00078e00ff */
[----:B--2---:R-:W-:-:S13]  /*0e30*/  ISETP.NE.AND P0, PT, R11, R10, PT ;  /* 0x0000000a0b00720c */ /* 0x004fda0003f05270 */
[----:B------:R-:W-:Y:S05]  /*0e40*/  @!P0 BRA `(.L_x_75) ;  /* 0x0000000000308947 */ /* 0x000fea0003800000 */
[----:B------:R-:W2:Y:S01]  /*0e50*/  LDC R8, c[0x0][0x38c] ;  /* 0x0000e300ff087b82 */ /* 0x000ea20000000800 */
[----:B------:R-:W-:Y:S01]  /*0e60*/  MOV R12, 0x0 ;  /* 0x00000000000c7802 */ /* 0x000fe20000000f00 */
[----:B------:R-:W3:Y:S01]  /*0e70*/  LDCU.64 UR4, c[0x4][0x8] ;  /* 0x01000100ff0477ac */ /* 0x000ee20008000a00 */
[----:B------:R-:W-:Y:S02]  /*0e80*/  IMAD.MOV.U32 R6, RZ, RZ, R32 ;  /* 0x000000ffff067224 */ /* 0x000fe400078e0020 */
[----:B------:R-:W-:-:S03]  /*0e90*/  IMAD.MOV.U32 R7, RZ, RZ, R2 ;  /* 0x000000ffff077224 */ /* 0x000fc600078e0002 */
[----:B------:R-:W4:Y:S01]  /*0ea0*/  LDC.64 R12, c[0x4][R12] ;  /* 0x010000000c0c7b82 */ /* 0x000f220000000a00 */
[----:B---3--:R-:W-:Y:S01]  /*0eb0*/  IMAD.U32 R4, RZ, RZ, UR4 ;  /* 0x00000004ff047e24 */ /* 0x008fe2000f8e00ff */
[----:B------:R-:W-:Y:S01]  /*0ec0*/  MOV R5, UR5 ;  /* 0x0000000500057c02 */ /* 0x000fe20008000f00 */
[----:B--2---:R2:W-:Y:S06]  /*0ed0*/  STL.128 [R1], R8 ;  /* 0x0000000801007387 */ /* 0x0045ec0000100c00 */
[----:B------:R-:W-:-:S07]  /*0ee0*/  LEPC R20, `(.L_x_76) ;  /* 0x000000001014794e */ /* 0x000fce0000000000 */
[----:B012-45:R-:W-:Y:S05]  /*0ef0*/  CALL.ABS.NOINC R12 ;  /* 0x000000000c007343 */ /* 0x037fea0003c00000 */
.L_x_76:
[----:B------:R2:W5:Y:S02]  /*0f00*/  LDG.E R11, desc[UR36][R26.64+0x8] ;  /* 0x000008241a0b7981 */ /* 0x000564000c1e1900 */
.L_x_75:
[----:B------:R-:W3:Y:S01]  /*0f10*/  LDG.E R15, desc[UR36][R26.64+0xc] ;  /* 0x00000c241a0f7981 */ /* 0x000ee2000c1e1900 */
[----:B------:R-:W-:Y:S01]  /*0f20*/  VIADD R13, R17, 0x3 ;  /* 0x00000003110d7836 */ /* 0x000fe20000000000 */
[----:B-----5:R-:W-:-:S04]  /*0f30*/  IADD3 R16, PT, PT, R11, R23, R16 ;  /* 0x000000170b107210 */ /* 0x020fc80007ffe010 */
[----:B------:R-:W-:-:S04]  /*0f40*/  SHF.L.U32 R14, R13, 0x1, RZ ;  /* 0x000000010d0e7819 */ /* 0x000fc800000006ff */
[----:B---3--:R-:W-:-:S13]  /*0f50*/  ISETP.NE.AND P0, PT, R15, R14, PT ;  /* 0x0000000e0f00720c */ /* 0x008fda0003f05270 */
[----:B------:R-:W-:Y:S05]  /*0f60*/  @!P0 BRA `(.L_x_77) ;  /* 0x0000000000308947 */ /* 0x000fea0003800000 */
[----:B------:R-:W3:Y:S01]  /*0f70*/  LDC R12, c[0x0][0x38c] ;  /* 0x0000e300ff0c7b82 */ /* 0x000ee20000000800 */
[----:B------:R-:W-:Y:S01]  /*0f80*/  MOV R0, 0x0 ;  /* 0x0000000000007802 */ /* 0x000fe20000000f00 */
[----:B------:R-:W4:Y:S01]  /*0f90*/  LDCU.64 UR4, c[0x4][0x8] ;  /* 0x01000100ff0477ac */ /* 0x000f220008000a00 */
[----:B------:R-:W-:Y:S01]  /*0fa0*/  IMAD.MOV.U32 R6, RZ, RZ, R32 ;  /* 0x000000ffff067224 */ /* 0x000fe200078e0020 */
[----:B------:R-:W-:-:S04]  /*0fb0*/  MOV R7, R2 ;  /* 0x0000000200077202 */ /* 0x000fc80000000f00 */
[----:B------:R0:W0:Y:S01]  /*0fc0*/  LDC.64 R8, c[0x4][R0] ;  /* 0x0100000000087b82 */ /* 0x0000220000000a00 */
[----:B----4-:R-:W-:Y:S02]  /*0fd0*/  IMAD.U32 R4, RZ, RZ, UR4 ;  /* 0x00000004ff047e24 */ /* 0x010fe4000f8e00ff */
[----:B------:R-:W-:Y:S01]  /*0fe0*/  IMAD.U32 R5, RZ, RZ, UR5 ;  /* 0x00000005ff057e24 */ /* 0x000fe2000f8e00ff */
[----:B---3--:R3:W-:Y:S06]  /*0ff0*/  STL.128 [R1], R12 ;  /* 0x0000000c01007387 */ /* 0x0087ec0000100c00 */
[----:B------:R-:W-:-:S07]  /*1000*/  LEPC R20, `(.L_x_78) ;  /* 0x000000001014794e */ /* 0x000fce0000000000 */
[----:B0123--:R-:W-:Y:S05]  /*1010*/  CALL.ABS.NOINC R8 ;  /* 0x0000000008007343 */ /* 0x00ffea0003c00000 */
.L_x_78:
[----:B------:R3:W5:Y:S02]  /*1020*/  LDG.E R15, desc[UR36][R26.64+0xc] ;  /* 0x00000c241a0f7981 */ /* 0x000764000c1e1900 */
.L_x_77:
[----:B-----5:R-:W-:Y:S02]  /*1030*/  IMAD.IADD R25, R16, 0x1, R15 ;  /* 0x0000000110197824 */ /* 0x020fe400078e020f */
[----:B------:R-:W-:-:S07]  /*1040*/  VIADD R17, R17, 0x4 ;  /* 0x0000000411117836 */ /* 0x000fce0000000000 */
.L_x_70:
[----:B------:R-:W-:-:S13]  /*1050*/  ISETP.NE.AND P0, PT, R24, RZ, PT ;  /* 0x000000ff1800720c */ /* 0x000fda0003f05270 */
[----:B------:R-:W-:Y:S05]  /*1060*/  @!P0 BRA `(.L_x_43) ;  /* 0x0000000400048947 */ /* 0x000fea0003800000 */
[----:B------:R-:W-:-:S13]  /*1070*/  ISETP.NE.AND P0, PT, R24, 0x1, PT ;  /* 0x000000011800780c */ /* 0x000fda0003f05270 */
[----:B------:R-:W-:Y:S05]  /*1080*/  @!P0 BRA `(.L_x_79) ;  /* 0x00000000009c8947 */ /* 0x000fea0003800000 */
[----:B01234-:R-:W0:Y:S02]  /*1090*/  LDC.64 R18, c[0x0][0x380] ;  /* 0x0000e000ff127b82 */ /* 0x01fe240000000a00 */
[----:B0-----:R-:W-:-:S05]  /*10a0*/  IMAD.WIDE.U32 R18, R17, 0x4, R18 ;  /* 0x0000000411127825 */ /* 0x001fca00078e0012 */
[----:B------:R-:W2:Y:S01]  /*10b0*/  LDG.E R15, desc[UR36][R18.64] ;  /* 0x00000024120f7981 */ /* 0x000ea2000c1e1900 */
[----:B------:R-:W-:-:S05]  /*10c0*/  IMAD.SHL.U32 R14, R17, 0x2, RZ ;  /* 0x00000002110e7824 */ /* 0x000fca00078e00ff */
[----:B--2---:R-:W-:-:S13]  /*10d0*/  ISETP.NE.AND P0, PT, R15, R14, PT ;  /* 0x0000000e0f00720c */ /* 0x004fda0003f05270 */
[----:B------:R-:W-:Y:S05]  /*10e0*/  @!P0 BRA `(.L_x_80) ;  /* 0x0000000000348947 */ /* 0x000fea0003800000 */
[----:B------:R-:W0:Y:S01]  /*10f0*/  LDC R12, c[0x0][0x38c] ;  /* 0x0000e300ff0c7b82 */ /* 0x000e220000000800 */
[----:B------:R-:W-:Y:S01]  /*1100*/  MOV R13, R17 ;  /* 0x00000011000d7202 */ /* 0x000fe20000000f00 */
[----:B------:R-:W1:Y:S01]  /*1110*/  LDCU.64 UR4, c[0x4][0x8] ;  /* 0x01000100ff0477ac */ /* 0x000e620008000a00 */
[----:B------:R-:W-:Y:S01]  /*1120*/  MOV R0, 0x0 ;  /* 0x0000000000007802 */ /* 0x000fe20000000f00 */
[----:B------:R-:W-:Y:S01]  /*1130*/  IMAD.MOV.U32 R7, RZ, RZ, R2 ;  /* 0x000000ffff077224 */ /* 0x000fe200078e0002 */
[----:B------:R-:W-:-:S03]  /*1140*/  MOV R6, R32 ;  /* 0x0000002000067202 */ /* 0x000fc60000000f00 */
[----:B------:R2:W3:Y:S01]  /*1150*/  LDC.64 R8, c[0x4][R0] ;  /* 0x0100000000087b82 */ /* 0x0004e20000000a00 */
[----:B-1----:R-:W-:Y:S02]  /*1160*/  IMAD.U32 R4, RZ, RZ, UR4 ;  /* 0x00000004ff047e24 */ /* 0x002fe4000f8e00ff */
[----:B------:R-:W-:Y:S01]  /*1170*/  IMAD.U32 R5, RZ, RZ, UR5 ;  /* 0x00000005ff057e24 */ /* 0x000fe2000f8e00ff */
[----:B0-----:R2:W-:Y:S06]  /*1180*/  STL.128 [R1], R12 ;  /* 0x0000000c01007387 */ /* 0x0015ec0000100c00 */
[----:B------:R-:W-:-:S07]  /*1190*/  LEPC R20, `(.L_x_81) ;  /* 0x000000001014794e */ /* 0x000fce0000000000 */
[----:B--23--:R-:W-:Y:S05]  /*11a0*/  CALL.ABS.NOINC R8 ;  /* 0x0000000008007343 */ /* 0x00cfea0003c00000 */
.L_x_81:
[----:B------:R0:W5:Y:S02]  /*11b0*/  LDG.E R15, desc[UR36][R18.64] ;  /* 0x00000024120f7981 */ /* 0x000164000c1e1900 */
.L_x_80:
[----:B------:R-:W2:Y:S01]  /*11c0*/  LDG.E R11, desc[UR36][R18.64+0x4] ;  /* 0x00000424120b7981 */ /* 0x000ea2000c1e1900 */
[----:B------:R-:W-:Y:S02]  /*11d0*/  VIADD R9, R17, 0x1 ;  /* 0x0000000111097836 */ /* 0x000fe40000000000 */
[----:B-----5:R-:W-:-:S03]  /*11e0*/  IMAD.IADD R16, R25, 0x1, R15 ;  /* 0x0000000119107824 */ /* 0x020fc600078e020f */
[----:B------:R-:W-:-:S04]  /*11f0*/  SHF.L.U32 R10, R9, 0x1, RZ ;  /* 0x00000001090a7819 */ /* 0x000fc800000006ff */
[----:B--2---:R-:W-:-:S13]  /*1200*/  ISETP.NE.AND P0, PT, R11, R10, PT ;  /* 0x0000000a0b00720c */ /* 0x004fda0003f05270 */
[----:B------:R-:W-:Y:S05]  /*1210*/  @!P0 BRA `(.L_x_82) ;  /* 0x0000000000308947 */ /* 0x000fea0003800000 */
[----:B------:R-:W1:Y:S01]  /*1220*/  LDC R8, c[0x0][0x38c] ;  /* 0x0000e300ff087b82 */ /* 0x000e620000000800 */
[----:B------:R-:W-:Y:S01]  /*1230*/  MOV R0, 0x0 ;  /* 0x0000000000007802 */ /* 0x000fe20000000f00 */
[----:B------:R-:W2:Y:S01]  /*1240*/  LDCU.64 UR4, c[0x4][0x8] ;  /* 0x01000100ff0477ac */ /* 0x000ea20008000a00 */
[----:B------:R-:W-:Y:S02]  /*1250*/  IMAD.MOV.U32 R6, RZ, RZ, R32 ;  /* 0x000000ffff067224 */ /* 0x000fe400078e0020 */
[----:B------:R-:W-:-:S03]  /*1260*/  IMAD.MOV.U32 R7, RZ, RZ, R2 ;  /* 0x000000ffff077224 */ /* 0x000fc600078e0002 */
[----:B------:R3:W4:Y:S01]  /*1270*/  LDC.64 R12, c[0x4][R0] ;  /* 0x01000000000c7b82 */ /* 0x0007220000000a00 */
[----:B--2---:R-:W-:Y:S01]  /*1280*/  IMAD.U32 R4, RZ, RZ, UR4 ;  /* 0x00000004ff047e24 */ /* 0x004fe2000f8e00ff */
[----:B------:R-:W-:Y:S01]  /*1290*/  MOV R5, UR5 ;  /* 0x0000000500057c02 */ /* 0x000fe20008000f00 */
[----:B-1----:R3:W-:Y:S06]  /*12a0*/  STL.128 [R1], R8 ;  /* 0x0000000801007387 */ /* 0x0027ec0000100c00 */
[----:B------:R-:W-:-:S07]  /*12b0*/  LEPC R20, `(.L_x_83) ;  /* 0x000000001014794e */ /* 0x000fce0000000000 */
[----:B0--34-:R-:W-:Y:S05]  /*12c0*/  CALL.ABS.NOINC R12 ;  /* 0x000000000c007343 */ /* 0x019fea0003c00000 */
.L_x_83:
[----:B------:R1:W5:Y:S02]  /*12d0*/  LDG.E R11, desc[UR36][R18.64+0x4] ;  /* 0x00000424120b7981 */ /* 0x000364000c1e1900 */
.L_x_82:
[----:B-----5:R-:W-:Y:S01]  /*12e0*/  IADD3 R25, PT, PT, R16, R11, RZ ;  /* 0x0000000b10197210 */ /* 0x020fe20007ffe0ff */
[----:B------:R-:W-:-:S07]  /*12f0*/  VIADD R17, R17, 0x2 ;  /* 0x0000000211117836 */ /* 0x000fce0000000000 */
.L_x_79:
[----:B------:R-:W5:Y:S02]  /*1300*/  LDCU UR4, c[0x0][0x388] ;  /* 0x00007100ff0477ac */ /* 0x000f640008000800 */
[----:B-----5:R-:W-:-:S04]  /*1310*/  ULOP3.LUT UR4, UR4, 0x1, URZ, 0xc0, !UPT ;  /* 0x0000000104047892 */ /* 0x020fc8000f8ec0ff */
[----:B------:R-:W-:-:S09]  /*1320*/  UISETP.NE.U32.AND UP0, UPT, UR4, 0x1, UPT ;  /* 0x000000010400788c */ /* 0x000fd2000bf05070 */
[----:B------:R-:W-:Y:S05]  /*1330*/  BRA.U UP0, `(.L_x_43) ;  /* 0x0000000100507547 */ /* 0x000fea000b800000 */
        /* <DEDUP_REMOVED lines=18> */
.L_x_85:
[----:B------:R0:W5:Y:S02]  /*1460*/  LDG.E R11, desc[UR36][R18.64] ;  /* 0x00000024120b7981 */ /* 0x000164000c1e1900 */
.L_x_84:
[----:B-----5:R-:W-:-:S07]  /*1470*/  IMAD.IADD R25, R25, 0x1, R11 ;  /* 0x0000000119197824 */ /* 0x020fce00078e020b */
.L_x_43:
[----:B------:R-:W5:Y:S02]  /*1480*/  LDCU UR4, c[0x0][0x398] ;  /* 0x00007300ff0477ac */ /* 0x000f640008000800 */
[----:B-----5:R-:W-:-:S09]  /*1490*/  UISETP.NE.AND UP0, UPT, UR4, URZ, UPT ;  /* 0x000000ff0400728c */ /* 0x020fd2000bf05270 */
[----:B------:R-:W-:Y:S05]  /*14a0*/  BRA.U !UP0, `(.L_x_86) ;  /* 0x00000001082c7547 */ /* 0x000fea000b800000 */
[----:B------:R-:W5:Y:S01]  /*14b0*/  LDC R24, c[0x0][0x38c] ;  /* 0x0000e300ff187b82 */ /* 0x000f620000000800 */
[----:B------:R-:W-:Y:S01]  /*14c0*/  MOV R0, 0x0 ;  /* 0x0000000000007802 */ /* 0x000fe20000000f00 */
[----:B------:R-:W0:Y:S01]  /*14d0*/  LDCU.64 UR4, c[0x4][0x10] ;  /* 0x01000200ff0477ac */ /* 0x000e220008000a00 */
[----:B------:R-:W-:Y:S01]  /*14e0*/  IMAD.MOV.U32 R6, RZ, RZ, R32 ;  /* 0x000000ffff067224 */ /* 0x000fe200078e0020 */
[----:B------:R-:W-:-:S04]  /*14f0*/  MOV R7, R2 ;  /* 0x0000000200077202 */ /* 0x000fc80000000f00 */
[----:B------:R0:W1:Y:S02]  /*1500*/  LDC.64 R8, c[0x4][R0] ;  /* 0x0100000000087b82 */ /* 0x0000640000000a00 */
[----:B0-----:R-:W-:Y:S01]  /*1510*/  MOV R4, UR4 ;  /* 0x0000000400047c02 */ /* 0x001fe20008000f00 */
[----:B------:R-:W-:Y:S01]  /*1520*/  IMAD.U32 R5, RZ, RZ, UR5 ;  /* 0x00000005ff057e24 */ /* 0x000fe2000f8e00ff */
[----:B-----5:R0:W-:Y:S06]  /*1530*/  STL.64 [R1], R24 ;  /* 0x0000001801007387 */ /* 0x0201ec0000100a00 */
[----:B------:R-:W-:-:S07]  /*1540*/  LEPC R20, `(.L_x_86) ;  /* 0x000000001014794e */ /* 0x000fce0000000000 */
[----:B01234-:R-:W-:Y:S05]  /*1550*/  CALL.ABS.NOINC R8 ;  /* 0x0000000008007343 */ /* 0x01ffea0003c00000 */
.L_x_86:
[----:B------:R-:W5:Y:S01]  /*1560*/  S2R R0, SR_LANEID ;  /* 0x0000000000007919 */ /* 0x000f620000000000 */
[----:B------:R-:W0:Y:S08]  /*1570*/  REDUX.SUM UR5, R25 ;  /* 0x00000000190573c4 */ /* 0x000e30000000c000 */
[----:B------:R-:W1:Y:S01]  /*1580*/  LDC.64 R2, c[0x0][0x390] ;  /* 0x0000e400ff027b82 */ /* 0x000e620000000a00 */
[----:B------:R-:W-:-:S02]  /*1590*/  VOTEU.ANY UR4, UPT, PT ;  /* 0x0000000000047886 */ /* 0x000fc400038e0100 */
[----:B------:R-:W-:Y:S01]  /*15a0*/  UFLO.U32 UR4, UR4 ;  /* 0x00000004000472bd */ /* 0x000fe200080e0000 */
[----:B0-----:R-:W-:-:S05]  /*15b0*/  IMAD.U32 R5, RZ, RZ, UR5 ;  /* 0x00000005ff057e24 */ /* 0x001fca000f8e00ff */
[----:B-----5:R-:W-:-:S13]  /*15c0*/  ISETP.EQ.U32.AND P0, PT, R0, UR4, PT ;  /* 0x0000000400007c0c */ /* 0x020fda000bf02070 */
[----:B-1----:R-:W-:Y:S01]  /*15d0*/  @P0 REDG.E.ADD.STRONG.GPU desc[UR36][R2.64], R5 ;  /* 0x000000050200098e */ /* 0x002fe2000c12e124 */
[----:B------:R-:W-:Y:S05]  /*15e0*/  EXIT ;  /* 0x000000000000794d */ /* 0x000fea0003800000 */
.L_x_87:
        /* <DEDUP_REMOVED lines=9> */
.L_x_95:


//--------------------- .text._Z9dtnt_initPiii    --------------------------
	.section	.text._Z9dtnt_initPiii,"ax",@progbits
	.align	128
        .global         _Z9dtnt_initPiii
        .type           _Z9dtnt_initPiii,@function
        .size           _Z9dtnt_initPiii,(.L_x_96 - _Z9dtnt_initPiii)
        .other          _Z9dtnt_initPiii,@"STO_CUDA_ENTRY STV_DEFAULT"
_Z9dtnt_initPiii:
.text._Z9dtnt_initPiii:
[----:B------:R-:W-:Y:S08]  /*0000*/  LDC R1, c[0x0][0x37c] ;  /* 0x0000df00ff017b82 */ /* 0x000ff00000000800 */
[----:B------:R-:W0:Y:S02]  /*0010*/  LDC R4, c[0x0][0x388] ;  /* 0x0000e200ff047b82 */ /* 0x000e240000000800 */
[----:B0-----:R-:W-:-:S13]  /*0020*/  ISETP.GE.AND P0, PT, R4, 0x1, PT ;  /* 0x000000010400780c */ /* 0x001fda0003f06270 */
[----:B------:R-:W-:Y:S05]  /*0030*/  @!P0 EXIT ;  /* 0x000000000000894d */ /* 0x000fea0003800000 */
[C---:B------:R-:W-:Y:S01]  /*0040*/  ISETP.GE.U32.AND P1, PT, R4.reuse, 0x10, PT ;  /* 0x000000100400780c */ /* 0x040fe20003f26070 */
[----:B------:R-:W0:Y:S01]  /*0050*/  LDCU.64 UR6, c[0x0][0x358] ;  /* 0x00006b00ff0677ac */ /* 0x000e220008000a00 */
[----:B------:R-:W-:Y:S01]  /*0060*/  LOP3.LUT R8, R4, 0xf, RZ, 0xc0, !PT ;  /* 0x0000000f04087812 */ /* 0x000fe200078ec0ff */
[----:B------:R-:W-:-:S03]  /*0070*/  IMAD.MOV.U32 R0, RZ, RZ, RZ ;  /* 0x000000ffff007224 */ /* 0x000fc600078e00ff */
[----:B------:R-:W-:-:S07]  /*0080*/  ISETP.NE.AND P0, PT, R8, RZ, PT ;  /* 0x000000ff0800720c */ /* 0x000fce0003f05270 */
[----:B------:R-:W-:Y:S06]  /*0090*/  @!P1 BRA `(.L_x_88) ;  /* 0x0000000000b49947 */ /* 0x000fec0003800000 */
[----:B------:R-:W1:Y:S01]  /*00a0*/  LDCU.64 UR4, c[0x0][0x380] ;  /* 0x00007000ff0477ac */ /* 0x000e620008000a00 */
[----:B------:R-:W-:Y:S01]  /*00b0*/  LOP3.LUT R0, R4, 0x7ffffff0, RZ, 0xc0, !PT ;  /* 0x7ffffff004007812 */ /* 0x000fe200078ec0ff */
[----:B------:R-:W-:Y:S01]  /*00c0*/  IMAD.MOV.U32 R5, RZ, RZ, RZ ;  /* 0x000000ffff057224 */ /* 0x000fe200078e00ff */
[----:B-1----:R-:W-:-:S04]  /*00d0*/  UIADD3 UR4, UP0, UPT, UR4, 0x20, URZ ;  /* 0x0000002004047890 */ /* 0x002fc8000ff1e0ff */
[----:B------:R-:W-:Y:S02]  /*00e0*/  UIADD3.X UR5, UPT, UPT, URZ, UR5, URZ, UP0, !UPT ;  /* 0x00000005ff057290 */ /* 0x000fe400087fe4ff */
[----:B------:R-:W-:-:S04]  /*00f0*/  MOV R6, UR4 ;  /* 0x0000000400067c02 */ /* 0x000fc80008000f00 */
[----:B------:R-:W-:-:S07]  /*0100*/  IMAD.U32 R17, RZ, RZ, UR5 ;  /* 0x00000005ff117e24 */ /* 0x000fce000f8e00ff */
.L_x_89:
[----:B---3--:R-:W-:Y:S01]  /*0110*/  IMAD.MOV.U32 R2, RZ, RZ, R6 ;  /* 0x000000ffff027224 */ /* 0x008fe200078e0006 */
[----:B------:R-:W-:Y:S01]  /*0120*/  MOV R3, R17 ;  /* 0x0000001100037202 */ /* 0x000fe20000000f00 */
[C---:B------:R-:W-:Y:S01]  /*0130*/  VIADD R7, R5.reuse, 0x1 ;  /* 0x0000000105077836 */ /* 0x040fe20000000000 */
[C---:B------:R-:W-:Y:S01]  /*0140*/  IADD3 R11, PT, PT, R5.reuse, 0x3, RZ ;  /* 0x00000003050b7810 */ /* 0x040fe20007ffe0ff */
[C---:B------:R-:W-:Y:S01]  /*0150*/  VIADD R9, R5.reuse, 0x2 ;  /* 0x0000000205097836 */ /* 0x040fe20000000000 */
[C---:B------:R-:W-:Y:S01]  /*0160*/  IADD3 R17, PT, PT, R5.reuse, 0x6, RZ ;  /* 0x0000000605117810 */ /* 0x040fe20007ffe0ff */
[C---:B------:R-:W-:Y:S01]  /*0170*/  VIADD R13, R5.reuse, 0x4 ;  /* 0x00000004050d7836 */ /* 0x040fe20000000000 */
[----:B0-----:R0:W-:Y:S01]  /*0180*/  STG.E desc[UR6][R2.64+-0x1c], R7 ;  /* 0xffffe40702007986 */ /* 0x0011e2000c101906 */
[C---:B------:R-:W-:Y:S01]  /*0190*/  VIADD R15, R5.reuse, 0x5 ;  /* 0x00000005050f7836 */ /* 0x040fe20000000000 */
[C---:B------:R-:W-:Y:S01]  /*01a0*/  IADD3 R23, PT, PT, R5.reuse, 0x9, RZ ;  /* 0x0000000905177810 */ /* 0x040fe20007ffe0ff */
[C---:B------:R-:W-:Y:S01]  /*01b0*/  VIADD R19, R5.reuse, 0x7 ;  /* 0x0000000705137836 */ /* 0x040fe20000000000 */
[----:B------:R1:W-:Y:S01]  /*01c0*/  STG.E desc[UR6][R2.64+-0x18], R9 ;  /* 0xffffe80902007986 */ /* 0x0003e2000c101906 */
[C---:B------:R-:W-:Y:S01]  /*01d0*/  VIADD R21, R5.reuse, 0x8 ;  /* 0x0000000805157836 */ /* 0x040fe20000000000 */
[----:B------:R-:W-:Y:S01]  /*01e0*/  IADD3 R6, P2, PT, R2, 0x40, RZ ;  /* 0x0000004002067810 */ /* 0x000fe20007f5e0ff */
[C---:B------:R-:W-:Y:S01]  /*01f0*/  VIADD R25, R5.reuse, 0xa ;  /* 0x0000000a05197836 */ /* 0x040fe20000000000 */
[----:B------:R2:W-:Y:S04]  /*0200*/  STG.E desc[UR6][R2.64+-0x14], R11 ;  /* 0xffffec0b02007986 */ /* 0x0005e8000c101906 */
[----:B------:R3:W-:Y:S01]  /*0210*/  STG.E desc[UR6][R2.64+-0x10], R13 ;  /* 0xfffff00d02007986 */ /* 0x0007e2000c101906 */
[----:B0-----:R-:W-:-:S03]  /*0220*/  VIADD R7, R5, 0xb ;  /* 0x0000000b05077836 */ /* 0x001fc60000000000 */
[----:B------:R0:W-:Y:S01]  /*0230*/  STG.E desc[UR6][R2.64+-0xc], R15 ;  /* 0xfffff40f02007986 */ /* 0x0001e2000c101906 */
[C---:B-1----:R-:W-:Y:S01]  /*0240*/  IADD3 R9, PT, PT, R5.reuse, 0xc, RZ ;  /* 0x0000000c05097810 */ /* 0x042fe20007ffe0ff */
[C---:B--2---:R-:W-:Y:S02]  /*0250*/  VIADD R11, R5.reuse, 0xd ;  /* 0x0000000d050b7836 */ /* 0x044fe40000000000 */
[----:B------:R1:W-:Y:S01]  /*0260*/  STG.E desc[UR6][R2.64+-0x20], R5 ;  /* 0xffffe00502007986 */ /* 0x0003e2000c101906 */
[----:B---3--:R-:W-:-:S03]  /*0270*/  VIADD R13, R5, 0xe ;  /* 0x0000000e050d7836 */ /* 0x008fc60000000000 */
[----:B------:R2:W-:Y:S01]  /*0280*/  STG.E desc[UR6][R2.64+-0x8], R17 ;  /* 0xfffff81102007986 */ /* 0x0005e2000c101906 */
[----:B0-----:R-:W-:-:S03]  /*0290*/  IADD3 R15, PT, PT, R5, 0xf, RZ ;  /* 0x0000000f050f7810 */ /* 0x001fc60007ffe0ff */
[----:B------:R3:W-:Y:S01]  /*02a0*/  STG.E desc[UR6][R2.64+-0x4], R19 ;  /* 0xfffffc1302007986 */ /* 0x0007e2000c101906 */
[----:B-1----:R-:W-:-:S03]  /*02b0*/  VIADD R5, R5, 0x10 ;  /* 0x0000001005057836 */ /* 0x002fc60000000000 */
[----:B------:R3:W-:Y:S01]  /*02c0*/  STG.E desc[UR6][R2.64], R21 ;  /* 0x0000001502007986 */ /* 0x0007e2000c101906 */
[----:B--2---:R-:W-:Y:S01]  /*02d0*/  IMAD.X R17, RZ, RZ, R3, P2 ;  /* 0x000000ffff117224 */ /* 0x004fe200010e0603 */
[----:B------:R-:W-:Y:S02]  /*02e0*/  ISETP.NE.AND P1, PT, R5, R0, PT ;  /* 0x000000000500720c */ /* 0x000fe40003f25270 */
[----:B------:R3:W-:Y:S04]  /*02f0*/  STG.E desc[UR6][R2.64+0x4], R23 ;  /* 0x0000041702007986 */ /* 0x0007e8000c101906 */
[----:B------:R3:W-:Y:S04]  /*0300*/  STG.E desc[UR6][R2.64+0x8], R25 ;  /* 0x0000081902007986 */ /* 0x0007e8000c101906 */
[----:B------:R3:W-:Y:S04]  /*0310*/  STG.E desc[UR6][R2.64+0xc], R7 ;  /* 0x00000c0702007986 */ /* 0x0007e8000c101906 */
[----:B------:R3:W-:Y:S04]  /*0320*/  STG.E desc[UR6][R2.64+0x10], R9 ;  /* 0x0000100902007986 */ /* 0x0007e8000c101906 */
[----:B------:R3:W-:Y:S04]  /*0330*/  STG.E desc[UR6][R2.64+0x14], R11 ;  /* 0x0000140b02007986 */ /* 0x0007e8000c101906 */
[----:B------:R3:W-:Y:S04]  /*0340*/  STG.E desc[UR6][R2.64+0x18], R13 ;  /* 0x0000180d02007986 */ /* 0x0007e8000c101906 */
[----:B------:R3:W-:Y:S01]  /*0350*/  STG.E desc[UR6][R2.64+0x1c], R15 ;  /* 0x00001c0f02007986 */ /* 0x0007e2000c101906 */
[----:B------:R-:W-:Y:S05]  /*0360*/  @P1 BRA `(.L_x_89) ;  /* 0xfffffffc00681947 */ /* 0x000fea000383ffff */
.L_x_88:
[----:B0-----:R-:W-:Y:S05]  /*0370*/  @!P0 EXIT ;  /* 0x000000000000894d */ /* 0x001fea0003800000 */
[----:B------:R-:W-:Y:S02]  /*0380*/  ISETP.GE.U32.AND P0, PT, R8, 0x8, PT ;  /* 0x000000080800780c */ /* 0x000fe40003f06070 */
[----:B------:R-:W-:-:S04]  /*0390*/  LOP3.LUT R6, R4, 0x7, RZ, 0xc0, !PT ;  /* 0x0000000704067812 */ /* 0x000fc800078ec0ff */
[----:B------:R-:W-:-:S07]  /*03a0*/  ISETP.NE.AND P1, PT, R6, RZ, PT ;  /* 0x000000ff0600720c */ /* 0x000fce0003f25270 */
[----:B------:R-:W-:Y:S06]  /*03b0*/  @!P0 BRA `(.L_x_90) ;  /* 0x0000000000488947 */ /* 0x000fec0003800000 */
[----:B---3--:R-:W0:Y:S01]  /*03c0*/  LDC.64 R2, c[0x0][0x380] ;  /* 0x0000e000ff027b82 */ /* 0x008e220000000a00 */
[C---:B------:R-:W-:Y:S01]  /*03d0*/  IADD3 R5, PT, PT, R0.reuse, 0x1, RZ ;  /* 0x0000000100057810 */ /* 0x040fe20007ffe0ff */
[C---:B------:R-:W-:Y:S01]  /*03e0*/  VIADD R7, R0.reuse, 0x2 ;  /* 0x0000000200077836 */ /* 0x040fe20000000000 */
[C---:B------:R-:W-:Y:S01]  /*03f0*/  IADD3 R11, PT, PT, R0.reuse, 0x4, RZ ;  /* 0x00000004000b7810 */ /* 0x040fe20007ffe0ff */
[C---:B------:R-:W-:Y:S01]  /*0400*/  VIADD R9, R0.reuse, 0x3 ;  /* 0x0000000300097836 */ /* 0x040fe20000000000 */
[C---:B------:R-:W-:Y:S01]  /*0410*/  IADD3 R15, PT, PT, R0.reuse, 0x6, RZ ;  /* 0x00000006000f7810 */ /* 0x040fe20007ffe0ff */
[C---:B------:R-:W-:Y:S02]  /*0420*/  VIADD R13, R0.reuse, 0x5 ;  /* 0x00000005000d7836 */ /* 0x040fe40000000000 */
[C---:B------:R-:W-:Y:S02]  /*0430*/  VIADD R17, R0.reuse, 0x7 ;  /* 0x0000000700117836 */ /* 0x040fe40000000000 */
[----:B0-----:R-:W-:-:S05]  /*0440*/  IMAD.WIDE.U32 R2, R0, 0x4, R2 ;  /* 0x0000000400027825 */ /* 0x001fca00078e0002 */
[----:B------:R-:W-:Y:S04]  /*0450*/  STG.E desc[UR6][R2.64+0x4], R5 ;  /* 0x0000040502007986 */ /* 0x000fe8000c101906 */
[----:B------:R-:W-:Y:S04]  /*0460*/  STG.E desc[UR6][R2.64+0x8], R7 ;  /* 0x0000080702007986 */ /* 0x000fe8000c101906 */
[----:B------:R-:W-:Y:S04]  /*0470*/  STG.E desc[UR6][R2.64+0xc], R9 ;  /* 0x00000c0902007986 */ /* 0x000fe8000c101906 */
[----:B------:R-:W-:Y:S04]  /*0480*/  STG.E desc[UR6][R2.64+0x10], R11 ;  /* 0x0000100b02007986 */ /* 0x000fe8000c101906 */
[----:B------:R-:W-:Y:S04]  /*0490*/  STG.E desc[UR6][R2.64+0x14], R13 ;  /* 0x0000140d02007986 */ /* 0x000fe8000c101906 */
[----:B------:R-:W-:Y:S04]  /*04a0*/  STG.E desc[UR6][R2.64+0x18], R15 ;  /* 0x0000180f02007986 */ /* 0x000fe8000c101906 */
[----:B------:R-:W-:Y:S04]  /*04b0*/  STG.E desc[UR6][R2.64+0x1c], R17 ;  /* 0x00001c1102007986 */ /* 0x000fe8000c101906 */
[----:B------:R0:W-:Y:S02]  /*04c0*/  STG.E desc[UR6][R2.64], R0 ;  /* 0x0000000002007986 */ /* 0x0001e4000c101906 */
[----:B0-----:R-:W-:-:S07]  /*04d0*/  IADD3 R0, PT, PT, R0, 0x8, RZ ;  /* 0x0000000800007810 */ /* 0x001fce0007ffe0ff */
.L_x_90:
[----:B------:R-:W-:Y:S05]  /*04e0*/  @!P1 EXIT ;  /* 0x000000000000994d */ /* 0x000fea0003800000 */
[----:B------:R-:W-:Y:S02]  /*04f0*/  ISETP.GE.U32.AND P0, PT, R6, 0x4, PT ;  /* 0x000000040600780c */ /* 0x000fe40003f06070 */
[----:B------:R-:W-:-:S04]  /*0500*/  LOP3.LUT R4, R4, 0x3, RZ, 0xc0, !PT ;  /* 0x0000000304047812 */ /* 0x000fc800078ec0ff */
[----:B------:R-:W-:-:S07]  /*0510*/  ISETP.NE.AND P1, PT, R4, RZ, PT ;  /* 0x000000ff0400720c */ /* 0x000fce0003f25270 */
[----:B------:R-:W-:Y:S06]  /*0520*/  @!P0 BRA `(.L_x_91) ;  /* 0x0000000000288947 */ /* 0x000fec0003800000 */
[----:B---3--:R-:W0:Y:S01]  /*0530*/  LDC.64 R2, c[0x0][0x380] ;  /* 0x0000e000ff027b82 */ /* 0x008e220000000a00 */
[C---:B------:R-:W-:Y:S01]  /*0540*/  VIADD R5, R0.reuse, 0x1 ;  /* 0x0000000100057836 */ /* 0x040fe20000000000 */
[C---:B------:R-:W-:Y:S01]  /*0550*/  IADD3 R7, PT, PT, R0.reuse, 0x2, RZ ;  /* 0x0000000200077810 */ /* 0x040fe20007ffe0ff */
[C---:B------:R-:W-:Y:S02]  /*0560*/  VIADD R9, R0.reuse, 0x3 ;  /* 0x0000000300097836 */ /* 0x040fe40000000000 */
[----:B0-----:R-:W-:-:S05]  /*0570*/  IMAD.WIDE.U32 R2, R0, 0x4, R2 ;  /* 0x0000000400027825 */ /* 0x001fca00078e0002 */
[----:B------:R-:W-:Y:S04]  /*0580*/  STG.E desc[UR6][R2.64+0x4], R5 ;  /* 0x0000040502007986 */ /* 0x000fe8000c101906 */
[----:B------:R-:W-:Y:S04]  /*0590*/  STG.E desc[UR6][R2.64+0x8], R7 ;  /* 0x0000080702007986 */ /* 0x000fe8000c101906 */
[----:B------:R-:W-:Y:S04]  /*05a0*/  STG.E desc[UR6][R2.64+0xc], R9 ;  /* 0x00000c0902007986 */ /* 0x000fe8000c101906 */
[----:B------:R0:W-:Y:S02]  /*05b0*/  STG.E desc[UR6][R2.64], R0 ;  /* 0x0000000002007986 */ /* 0x0001e4000c101906 */
[----:B0-----:R-:W-:-:S07]  /*05c0*/  IADD3 R0, PT, PT, R0, 0x4, RZ ;  /* 0x0000000400007810 */ /* 0x001fce0007ffe0ff */
.L_x_91:
[----:B------:R-:W-:Y:S05]  /*05d0*/  @!P1 EXIT ;  /* 0x000000000000994d */ /* 0x000fea0003800000 */
[----:B---3--:R-:W0:Y:S01]  /*05e0*/  LDC.64 R2, c[0x0][0x380] ;  /* 0x0000e000ff027b82 */ /* 0x008e220000000a00 */
[----:B------:R-:W-:Y:S02]  /*05f0*/  IMAD.MOV R4, RZ, RZ, -R4 ;  /* 0x000000ffff047224 */ /* 0x000fe400078e0a04 */
[----:B0-----:R-:W-:-:S07]  /*0600*/  IMAD.WIDE.U32 R2, R0, 0x4, R2 ;  /* 0x0000000400027825 */ /* 0x001fce00078e0002 */
.L_x_92:
[----:B------:R-:W-:Y:S01]  /*0610*/  IADD3 R4, PT, PT, R4, 0x1, RZ ;  /* 0x0000000104047810 */ /* 0x000fe20007ffe0ff */
[----:B------:R0:W-:Y:S03]  /*0620*/  STG.E desc[UR6][R2.64], R0 ;  /* 0x0000000002007986 */ /* 0x0001e6000c101906 */
[----:B------:R-:W-:Y:S02]  /*0630*/  ISETP.NE.AND P0, PT, R4, RZ, PT ;  /* 0x000000ff0400720c */ /* 0x000fe40003f05270 */
[----:B0-----:R-:W-:Y:S01]  /*0640*/  IADD3 R2, P1, PT, R2, 0x4, RZ ;  /* 0x0000000402027810 */ /* 0x001fe20007f3e0ff */
[----:B------:R-:W-:-:S03]  /*0650*/  VIADD R0, R0, 0x1 ;  /* 0x0000000100007836 */ /* 0x000fc60000000000 */
[----:B------:R-:W-:-:S07]  /*0660*/  IADD3.X R3, PT, PT, RZ, R3, RZ, P1, !PT ;  /* 0x00000003ff037210 */ /* 0x000fce0000ffe4ff */
[----:B------:R-:W-:Y:S05]  /*0670*/  @P0 BRA `(.L_x_92) ;  /* 0xfffffffc00e40947 */ /* 0x000fea000383ffff */
[----:B------:R-:W-:Y:S05]  /*0680*/  EXIT ;  /* 0x000000000000794d */ /* 0x000fea0003800000 */
.L_x_93:
        /* <DEDUP_REMOVED lines=15> */
.L_x_96:


//--------------------- .nv.global.init           --------------------------
	.section	.nv.global.init,"aw",@progbits
.nv.global.init:
	.type		$str$1,@object
	.size		$str$1,($str - $str$1)
$str$1:
        /*0000*/ 	.byte	0x63, 0x75, 0x64, 0x61, 0x5f, 0x61, 0x63, 0x63, 0x75, 0x6d, 0x75, 0x6c, 0x61, 0x74, 0x65, 0x28
        /*0010*/ 	.byte	0x25, 0x64, 0x29, 0x20, 0x63, 0x6f, 0x6e, 0x74, 0x72, 0x69, 0x62, 0x75, 0x74, 0x65, 0x73, 0x20
        /*0020*/ 	.byte	0x77, 0x69, 0x74, 0x68, 0x20, 0x25, 0x64, 0x0a, 0x00
	.type		$str,@object
	.size		$str,($str$2 - $str)
$str:
        /*0029*/ 	.byte	0x45, 0x72, 0x72, 0x6f, 0x72, 0x20, 0x69, 0x6e, 0x20, 0x63, 0x75, 0x64, 0x61, 0x5f, 0x61, 0x63
        /*0039*/ 	.byte	0x63, 0x75, 0x6d, 0x75, 0x6c, 0x61, 0x74, 0x65, 0x28, 0x25, 0x64, 0x29, 0x20, 0x61, 0x74, 0x20
        /*0049*/ 	.byte	0x69, 0x6e, 0x64, 0x65, 0x78, 0x20, 0x25, 0x64, 0x3a, 0x20, 0x65, 0x78, 0x70, 0x65, 0x63, 0x74
        /*0059*/ 	.byte	0x65, 0x64, 0x20, 0x25, 0x64, 0x2c, 0x20, 0x67, 0x6f, 0x74, 0x20, 0x25, 0x64, 0x0a, 0x00
	.type		$str$2,@object
	.size		$str$2,(.L_2 - $str$2)
$str$2:
        /*0068*/ 	.byte	0x45, 0x72, 0x72, 0x6f, 0x72, 0x20, 0x69, 0x6e, 0x20, 0x63, 0x75, 0x64, 0x61, 0x5f, 0x6d, 0x75
        /*0078*/ 	.byte	0x6c, 0x74, 0x69, 0x70, 0x6c, 0x79, 0x5f, 0x62, 0x79, 0x5f, 0x32, 0x28, 0x25, 0x64, 0x29, 0x20
        /*0088*/ 	.byte	0x61, 0x74, 0x20, 0x69, 0x6e, 0x64, 0x65, 0x78, 0x20, 0x25, 0x64, 0x3a, 0x20, 0x65, 0x78, 0x70
        /*0098*/ 	.byte	0x65, 0x63, 0x74, 0x65, 0x64, 0x20, 0x25, 0x64, 0x2c, 0x20, 0x67, 0x6f, 0x74, 0x20, 0x25, 0x64
        /*00a8*/ 	.byte	0x0a, 0x00
.L_2:


//--------------------- .nv.shared.reserved.0     --------------------------
	.section	.nv.shared.reserved.0,"aw",@nobits
	.weak		__nv_reservedSMEM_offset_0_alias
	.size		__nv_reservedSMEM_offset_0_alias, 0, 64
	.other		__nv_reservedSMEM_offset_0_alias,@"STO_CUDA_RESERVED_SHARED STV_DEFAULT"
__nv_reservedSMEM_offset_0_alias:
	.zero		0
	.zero		64


//--------------------- .nv.constant0._Z20dtnt_multiply_by_twoPiii --------------------------
	.section	.nv.constant0._Z20dtnt_multiply_by_twoPiii,"a",@progbits
	.sectionflags	@""
	.align	4
.nv.constant0._Z20dtnt_multiply_by_twoPiii:
	.zero		912


//--------------------- .nv.constant0._Z12dtnt_sum_addPiiiS_i --------------------------
	.section	.nv.constant0._Z12dtnt_sum_addPiiiS_i,"a",@progbits
	.sectionflags	@""
	.align	4
.nv.constant0._Z12dtnt_sum_addPiiiS_i:
	.zero		924


//--------------------- .nv.constant0._Z9dtnt_initPiii --------------------------
	.section	.nv.constant0._Z9dtnt_initPiii,"a",@progbits
	.sectionflags	@""
	.align	4
.nv.constant0._Z9dtnt_initPiii:
	.zero		912


//--------------------- SYMBOLS --------------------------

	.type		.nv.reservedSmem.offset0,@object
	.size		.nv.reservedSmem.offset0,0x4
	.type		vprintf,@function
